	.target	sm_100a

	.elftype	@"ET_EXEC"


//--------------------- .note.nv.tkinfo           --------------------------
	.section	.note.nv.tkinfo,"",@"SHT_NOTE"
	.sectionflags	@"SHF_NOTE_NV_TKINFO"
	.tkinfo
        /*0018*/ 	.word	0x00000002
        /*0030*/ 	.string	""
        /*0030*/ 	.string	"ptxas"
        /*0030*/ 	.string	"Cuda compilation tools, release 13.0, V13.0.88"
        /*0030*/ 	.string	"Build cuda_13.0.r13.0/compiler.36424714_0"
        /*0030*/ 	.string	"-arch sm_100a -m 64 "



//--------------------- .note.nv.cuinfo           --------------------------
	.section	.note.nv.cuinfo,"",@"SHT_NOTE"
	.sectionflags	@"SHF_NOTE_NV_CUINFO"
        /*0018*/ 	.short	0x0002
        /*001a*/ 	.short	0x0064
        /*001c*/ 	.short	0x0082
	.zero		2


//--------------------- .nv.info                  --------------------------
	.section	.nv.info,"",@"SHT_CUDA_INFO"
	.align	4


	//----- nvinfo : EIATTR_REGCOUNT
	.align		4
        /*0000*/ 	.byte	0x04, 0x2f
        /*0002*/ 	.short	(.L_38 - .L_37)
	.align		4
.L_37:
        /*0004*/ 	.word	index@(_Z19quantize_rtn_kernelPfPKfPtiiiff)
        /*0008*/ 	.word	0x0000000c


	//----- nvinfo : EIATTR_FRAME_SIZE
	.align		4
.L_38:
        /*000c*/ 	.byte	0x04, 0x11
        /*000e*/ 	.short	(.L_40 - .L_39)
	.align		4
.L_39:
        /*0010*/ 	.word	index@(_Z19quantize_rtn_kernelPfPKfPtiiiff)
        /*0014*/ 	.word	0x00000000


	//----- nvinfo : EIATTR_REGCOUNT
	.align		4
.L_40:
        /*0018*/ 	.byte	0x04, 0x2f
        /*001a*/ 	.short	(.L_42 - .L_41)
	.align		4
.L_41:
        /*001c*/ 	.word	index@(_Z28fused_quantize_adjust_kernelPKfPfS0_PtS0_S1_iiiff)
        /*0020*/ 	.word	0x00000012


	//----- nvinfo : EIATTR_FRAME_SIZE
	.align		4
.L_42:
        /*0024*/ 	.byte	0x04, 0x11
        /*0026*/ 	.short	(.L_44 - .L_43)
	.align		4
.L_43:
        /*0028*/ 	.word	index@(_Z28fused_quantize_adjust_kernelPKfPfS0_PtS0_S1_iiiff)
        /*002c*/ 	.word	0x00000000


	//----- nvinfo : EIATTR_REGCOUNT
	.align		4
.L_44:
        /*0030*/ 	.byte	0x04, 0x2f
        /*0032*/ 	.short	(.L_46 - .L_45)
	.align		4
.L_45:
        /*0034*/ 	.word	index@(_Z15quantize_kernelPKfPfS0_Ptiiff)
        /*0038*/ 	.word	0x0000000e


	//----- nvinfo : EIATTR_FRAME_SIZE
	.align		4
.L_46:
        /*003c*/ 	.byte	0x04, 0x11
        /*003e*/ 	.short	(.L_48 - .L_47)
	.align		4
.L_47:
        /*0040*/ 	.word	index@(_Z15quantize_kernelPKfPfS0_Ptiiff)
        /*0044*/ 	.word	0x00000000


	//----- nvinfo : EIATTR_REGCOUNT
	.align		4
.L_48:
        /*0048*/ 	.byte	0x04, 0x2f
        /*004a*/ 	.short	(.L_50 - .L_49)
	.align		4
.L_49:
        /*004c*/ 	.word	index@(_Z23adjust_error_row_kernelPKfPfS0_S0_iii)
        /*0050*/ 	.word	0x00000010


	//----- nvinfo : EIATTR_FRAME_SIZE
	.align		4
.L_50:
        /*0054*/ 	.byte	0x04, 0x11
        /*0056*/ 	.short	(.L_52 - .L_51)
	.align		4
.L_51:
        /*0058*/ 	.word	index@(_Z23adjust_error_row_kernelPKfPfS0_S0_iii)
        /*005c*/ 	.word	0x00000000


	//----- nvinfo : EIATTR_REGCOUNT
	.align		4
.L_52:
        /*0060*/ 	.byte	0x04, 0x2f
        /*0062*/ 	.short	(.L_54 - .L_53)
	.align		4
.L_53:
        /*0064*/ 	.word	index@(_Z19quantize_err_kernelPKfPfS0_iifffffi)
        /*0068*/ 	.word	0x00000020


	//----- nvinfo : EIATTR_FRAME_SIZE
	.align		4
.L_54:
        /*006c*/ 	.byte	0x04, 0x11
        /*006e*/ 	.short	(.L_56 - .L_55)
	.align		4
.L_55:
        /*0070*/ 	.word	index@(_Z19quantize_err_kernelPKfPfS0_iifffffi)
        /*0074*/ 	.word	0x00000000


	//----- nvinfo : EIATTR_REGCOUNT
	.align		4
.L_56:
        /*0078*/ 	.byte	0x04, 0x2f
        /*007a*/ 	.short	(.L_58 - .L_57)
	.align		4
.L_57:
        /*007c*/ 	.word	index@(_Z17vv_mul_sub_kernelPKfS0_Pfii)
        /*0080*/ 	.word	0x00000012


	//----- nvinfo : EIATTR_FRAME_SIZE
	.align		4
.L_58:
        /*0084*/ 	.byte	0x04, 0x11
        /*0086*/ 	.short	(.L_60 - .L_59)
	.align		4
.L_59:
        /*0088*/ 	.word	index@(_Z17vv_mul_sub_kernelPKfS0_Pfii)
        /*008c*/ 	.word	0x00000000


	//----- nvinfo : EIATTR_MIN_STACK_SIZE
	.align		4
.L_60:
        /*0090*/ 	.byte	0x04, 0x12
        /*0092*/ 	.short	(.L_62 - .L_61)
	.align		4
.L_61:
        /*0094*/ 	.word	index@(_Z17vv_mul_sub_kernelPKfS0_Pfii)
        /*0098*/ 	.word	0x00000000


	//----- nvinfo : EIATTR_MIN_STACK_SIZE
	.align		4
.L_62:
        /*009c*/ 	.byte	0x04, 0x12
        /*009e*/ 	.short	(.L_64 - .L_63)
	.align		4
.L_63:
        /*00a0*/ 	.word	index@(_Z19quantize_err_kernelPKfPfS0_iifffffi)
        /*00a4*/ 	.word	0x00000000


	//----- nvinfo : EIATTR_MIN_STACK_SIZE
	.align		4
.L_64:
        /*00a8*/ 	.byte	0x04, 0x12
        /*00aa*/ 	.short	(.L_66 - .L_65)
	.align		4
.L_65:
        /*00ac*/ 	.word	index@(_Z23adjust_error_row_kernelPKfPfS0_S0_iii)
        /*00b0*/ 	.word	0x00000000


	//----- nvinfo : EIATTR_MIN_STACK_SIZE
	.align		4
.L_66:
        /*00b4*/ 	.byte	0x04, 0x12
        /*00b6*/ 	.short	(.L_68 - .L_67)
	.align		4
.L_67:
        /*00b8*/ 	.word	index@(_Z15quantize_kernelPKfPfS0_Ptiiff)
        /*00bc*/ 	.word	0x00000000


	//----- nvinfo : EIATTR_MIN_STACK_SIZE
	.align		4
.L_68:
        /*00c0*/ 	.byte	0x04, 0x12
        /*00c2*/ 	.short	(.L_70 - .L_69)
	.align		4
.L_69:
        /*00c4*/ 	.word	index@(_Z28fused_quantize_adjust_kernelPKfPfS0_PtS0_S1_iiiff)
        /*00c8*/ 	.word	0x00000000


	//----- nvinfo : EIATTR_MIN_STACK_SIZE
	.align		4
.L_70:
        /*00cc*/ 	.byte	0x04, 0x12
        /*00ce*/ 	.short	(.L_72 - .L_71)
	.align		4
.L_71:
        /*00d0*/ 	.word	index@(_Z19quantize_rtn_kernelPfPKfPtiiiff)
        /*00d4*/ 	.word	0x00000000
.L_72:


//--------------------- .nv.compat                --------------------------
	.section	.nv.compat,"",@"SHT_CUDA_COMPAT_INFO"
	.align	4
        /*0000*/ 	.byte	0x02, 0x09, 0x01, 0x00, 0x02, 0x02, 0x01, 0x00, 0x02, 0x05, 0x05, 0x00, 0x03, 0x07, 0x01, 0x01
        /*0010*/ 	.byte	0x02, 0x03, 0x00, 0x00, 0x02, 0x06, 0x01, 0x00, 0x04, 0x0b, 0x08, 0x00, 0x09, 0x00, 0x00, 0x00
        /*0020*/ 	.byte	0x00, 0x00, 0x00, 0x00


//--------------------- .nv.info._Z17vv_mul_sub_kernelPKfS0_Pfii --------------------------
	.section	.nv.info._Z17vv_mul_sub_kernelPKfS0_Pfii,"",@"SHT_CUDA_INFO"
	.sectionflags	@""
	.align	4


	//----- nvinfo : EIATTR_CUDA_API_VERSION
	.align		4
        /*0000*/ 	.byte	0x04, 0x37
        /*0002*/ 	.short	(.L_74 - .L_73)
.L_73:
        /*0004*/ 	.word	0x00000082


	//----- nvinfo : EIATTR_KPARAM_INFO
	.align		4
.L_74:
        /*0008*/ 	.byte	0x04, 0x17
        /*000a*/ 	.short	(.L_76 - .L_75)
.L_75:
        /*000c*/ 	.word	0x00000000
        /*0010*/ 	.short	0x0004
        /*0012*/ 	.short	0x001c
        /*0014*/ 	.byte	0x00, 0xf0, 0x11, 0x00


	//----- nvinfo : EIATTR_KPARAM_INFO
	.align		4
.L_76:
        /*0018*/ 	.byte	0x04, 0x17
        /*001a*/ 	.short	(.L_78 - .L_77)
.L_77:
        /*001c*/ 	.word	0x00000000
        /*0020*/ 	.short	0x0003
        /*0022*/ 	.short	0x0018
        /*0024*/ 	.byte	0x00, 0xf0, 0x11, 0x00


	//----- nvinfo : EIATTR_KPARAM_INFO
	.align		4
.L_78:
        /*0028*/ 	.byte	0x04, 0x17
        /*002a*/ 	.short	(.L_80 - .L_79)
.L_79:
        /*002c*/ 	.word	0x00000000
        /*0030*/ 	.short	0x0002
        /*0032*/ 	.short	0x0010
        /*0034*/ 	.byte	0x00, 0xf5, 0x21, 0x00


	//----- nvinfo : EIATTR_KPARAM_INFO
	.align		4
.L_80:
        /*0038*/ 	.byte	0x04, 0x17
        /*003a*/ 	.short	(.L_82 - .L_81)
.L_81:
        /*003c*/ 	.word	0x00000000
        /*0040*/ 	.short	0x0001
        /*0042*/ 	.short	0x0008
        /*0044*/ 	.byte	0x00, 0xf5, 0x21, 0x00


	//----- nvinfo : EIATTR_KPARAM_INFO
	.align		4
.L_82:
        /*0048*/ 	.byte	0x04, 0x17
        /*004a*/ 	.short	(.L_84 - .L_83)
.L_83:
        /*004c*/ 	.word	0x00000000
        /*0050*/ 	.short	0x0000
        /*0052*/ 	.short	0x0000
        /*0054*/ 	.byte	0x00, 0xf5, 0x21, 0x00


	//----- nvinfo : EIATTR_SPARSE_MMA_MASK
	.align		4
.L_84:
        /*0058*/ 	.byte	0x03, 0x50
        /*005a*/ 	.short	0x0000


	//----- nvinfo : EIATTR_MAXREG_COUNT
	.align		4
        /*005c*/ 	.byte	0x03, 0x1b
        /*005e*/ 	.short	0x00ff


	//----- nvinfo : EIATTR_MERCURY_ISA_VERSION
	.align		4
        /*0060*/ 	.byte	0x03, 0x5f
        /*0062*/ 	.short	0x0101


	//----- nvinfo : EIATTR_VRC_CTA_INIT_COUNT
	.align		4
        /*0064*/ 	.byte	0x02, 0x4a
	.zero		1
	.zero		1


	//----- nvinfo : EIATTR_EXIT_INSTR_OFFSETS
	.align		4
        /*0068*/ 	.byte	0x04, 0x1c
        /*006a*/ 	.short	(.L_86 - .L_85)


	//   ....[0]....
.L_85:
        /*006c*/ 	.word	0x000000d0


	//   ....[1]....
        /*0070*/ 	.word	0x00000230


	//----- nvinfo : EIATTR_CBANK_PARAM_SIZE
	.align		4
.L_86:
        /*0074*/ 	.byte	0x03, 0x19
        /*0076*/ 	.short	0x0020


	//----- nvinfo : EIATTR_PARAM_CBANK
	.align		4
        /*0078*/ 	.byte	0x04, 0x0a
        /*007a*/ 	.short	(.L_88 - .L_87)
	.align		4
.L_87:
        /*007c*/ 	.word	index@(.nv.constant0._Z17vv_mul_sub_kernelPKfS0_Pfii)
        /*0080*/ 	.short	0x0380
        /*0082*/ 	.short	0x0020


	//----- nvinfo : EIATTR_SW_WAR
	.align		4
.L_88:
        /*0084*/ 	.byte	0x04, 0x36
        /*0086*/ 	.short	(.L_90 - .L_89)
.L_89:
        /*0088*/ 	.word	0x00000008
.L_90:


//--------------------- .nv.info._Z19quantize_err_kernelPKfPfS0_iifffffi --------------------------
	.section	.nv.info._Z19quantize_err_kernelPKfPfS0_iifffffi,"",@"SHT_CUDA_INFO"
	.sectionflags	@""
	.align	4


	//----- nvinfo : EIATTR_CUDA_API_VERSION
	.align		4
        /*0000*/ 	.byte	0x04, 0x37
        /*0002*/ 	.short	(.L_92 - .L_91)
.L_91:
        /*0004*/ 	.word	0x00000082


	//----- nvinfo : EIATTR_KPARAM_INFO
	.align		4
.L_92:
        /*0008*/ 	.byte	0x04, 0x17
        /*000a*/ 	.short	(.L_94 - .L_93)
.L_93:
        /*000c*/ 	.word	0x00000000
        /*0010*/ 	.short	0x000a
        /*0012*/ 	.short	0x0034
        /*0014*/ 	.byte	0x00, 0xf0, 0x11, 0x00


	//----- nvinfo : EIATTR_KPARAM_INFO
	.align		4
.L_94:
        /*0018*/ 	.byte	0x04, 0x17
        /*001a*/ 	.short	(.L_96 - .L_95)
.L_95:
        /*001c*/ 	.word	0x00000000
        /*0020*/ 	.short	0x0009
        /*0022*/ 	.short	0x0030
        /*0024*/ 	.byte	0x00, 0xf0, 0x11, 0x00


	//----- nvinfo : EIATTR_KPARAM_INFO
	.align		4
.L_96:
        /*0028*/ 	.byte	0x04, 0x17
        /*002a*/ 	.short	(.L_98 - .L_97)
.L_97:
        /*002c*/ 	.word	0x00000000
        /*0030*/ 	.short	0x0008
        /*0032*/ 	.short	0x002c
        /*0034*/ 	.byte	0x00, 0xf0, 0x11, 0x00


	//----- nvinfo : EIATTR_KPARAM_INFO
	.align		4
.L_98:
        /*0038*/ 	.byte	0x04, 0x17
        /*003a*/ 	.short	(.L_100 - .L_99)
.L_99:
        /*003c*/ 	.word	0x00000000
        /*0040*/ 	.short	0x0007
        /*0042*/ 	.short	0x0028
        /*0044*/ 	.byte	0x00, 0xf0, 0x11, 0x00


	//----- nvinfo : EIATTR_KPARAM_INFO
	.align		4
.L_100:
        /*0048*/ 	.byte	0x04, 0x17
        /*004a*/ 	.short	(.L_102 - .L_101)
.L_101:
        /*004c*/ 	.word	0x00000000
        /*0050*/ 	.short	0x0006
        /*0052*/ 	.short	0x0024
        /*0054*/ 	.byte	0x00, 0xf0, 0x11, 0x00


	//----- nvinfo : EIATTR_KPARAM_INFO
	.align		4
.L_102:
        /*0058*/ 	.byte	0x04, 0x17
        /*005a*/ 	.short	(.L_104 - .L_103)
.L_103:
        /*005c*/ 	.word	0x00000000
        /*0060*/ 	.short	0x0005
        /*0062*/ 	.short	0x0020
        /*0064*/ 	.byte	0x00, 0xf0, 0x11, 0x00


	//----- nvinfo : EIATTR_KPARAM_INFO
	.align		4
.L_104:
        /*0068*/ 	.byte	0x04, 0x17
        /*006a*/ 	.short	(.L_106 - .L_105)
.L_105:
        /*006c*/ 	.word	0x00000000
        /*0070*/ 	.short	0x0004
        /*0072*/ 	.short	0x001c
        /*0074*/ 	.byte	0x00, 0xf0, 0x11, 0x00


	//----- nvinfo : EIATTR_KPARAM_INFO
	.align		4
.L_106:
        /*0078*/ 	.byte	0x04, 0x17
        /*007a*/ 	.short	(.L_108 - .L_107)
.L_107:
        /*007c*/ 	.word	0x00000000
        /*0080*/ 	.short	0x0003
        /*0082*/ 	.short	0x0018
        /*0084*/ 	.byte	0x00, 0xf0, 0x11, 0x00


	//----- nvinfo : EIATTR_KPARAM_INFO
	.align		4
.L_108:
        /*0088*/ 	.byte	0x04, 0x17
        /*008a*/ 	.short	(.L_110 - .L_109)
.L_109:
        /*008c*/ 	.word	0x00000000
        /*0090*/ 	.short	0x0002
        /*0092*/ 	.short	0x0010
        /*0094*/ 	.byte	0x00, 0xf5, 0x21, 0x00


	//----- nvinfo : EIATTR_KPARAM_INFO
	.align		4
.L_110:
        /*0098*/ 	.byte	0x04, 0x17
        /*009a*/ 	.short	(.L_112 - .L_111)
.L_111:
        /*009c*/ 	.word	0x00000000
        /*00a0*/ 	.short	0x0001
        /*00a2*/ 	.short	0x0008
        /*00a4*/ 	.byte	0x00, 0xf5, 0x21, 0x00


	//----- nvinfo : EIATTR_KPARAM_INFO
	.align		4
.L_112:
        /*00a8*/ 	.byte	0x04, 0x17
        /*00aa*/ 	.short	(.L_114 - .L_113)
.L_113:
        /*00ac*/ 	.word	0x00000000
        /*00b0*/ 	.short	0x0000
        /*00b2*/ 	.short	0x0000
        /*00b4*/ 	.byte	0x00, 0xf5, 0x21, 0x00


	//----- nvinfo : EIATTR_SPARSE_MMA_MASK
	.align		4
.L_114:
        /*00b8*/ 	.byte	0x03, 0x50
        /*00ba*/ 	.short	0x0000


	//----- nvinfo : EIATTR_MAXREG_COUNT
	.align		4
        /*00bc*/ 	.byte	0x03, 0x1b
        /*00be*/ 	.short	0x00ff


	//----- nvinfo : EIATTR_MERCURY_ISA_VERSION
	.align		4
        /*00c0*/ 	.byte	0x03, 0x5f
        /*00c2*/ 	.short	0x0101


	//----- nvinfo : EIATTR_VRC_CTA_INIT_COUNT
	.align		4
        /*00c4*/ 	.byte	0x02, 0x4a
	.zero		1
	.zero		1


	//----- nvinfo : EIATTR_EXIT_INSTR_OFFSETS
	.align		4
        /*00c8*/ 	.byte	0x04, 0x1c
        /*00ca*/ 	.short	(.L_116 - .L_115)


	//   ....[0]....
.L_115:
        /*00cc*/ 	.word	0x000000d0


	//   ....[1]....
        /*00d0*/ 	.word	0x00000190


	//   ....[2]....
        /*00d4*/ 	.word	0x00000a20


	//   ....[3]....
        /*00d8*/ 	.word	0x00000de0


	//----- nvinfo : EIATTR_CBANK_PARAM_SIZE
	.align		4
.L_116:
        /*00dc*/ 	.byte	0x03, 0x19
        /*00de*/ 	.short	0x0038


	//----- nvinfo : EIATTR_PARAM_CBANK
	.align		4
        /*00e0*/ 	.byte	0x04, 0x0a
        /*00e2*/ 	.short	(.L_118 - .L_117)
	.align		4
.L_117:
        /*00e4*/ 	.word	index@(.nv.constant0._Z19quantize_err_kernelPKfPfS0_iifffffi)
        /*00e8*/ 	.short	0x0380
        /*00ea*/ 	.short	0x0038


	//----- nvinfo : EIATTR_SW_WAR
	.align		4
.L_118:
        /*00ec*/ 	.byte	0x04, 0x36
        /*00ee*/ 	.short	(.L_120 - .L_119)
.L_119:
        /*00f0*/ 	.word	0x00000008
.L_120:


//--------------------- .nv.info._Z23adjust_error_row_kernelPKfPfS0_S0_iii --------------------------
	.section	.nv.info._Z23adjust_error_row_kernelPKfPfS0_S0_iii,"",@"SHT_CUDA_INFO"
	.sectionflags	@""
	.align	4


	//----- nvinfo : EIATTR_CUDA_API_VERSION
	.align		4
        /*0000*/ 	.byte	0x04, 0x37
        /*0002*/ 	.short	(.L_122 - .L_121)
.L_121:
        /*0004*/ 	.word	0x00000082


	//----- nvinfo : EIATTR_KPARAM_INFO
	.align		4
.L_122:
        /*0008*/ 	.byte	0x04, 0x17
        /*000a*/ 	.short	(.L_124 - .L_123)
.L_123:
        /*000c*/ 	.word	0x00000000
        /*0010*/ 	.short	0x0006
        /*0012*/ 	.short	0x0028
        /*0014*/ 	.byte	0x00, 0xf0, 0x11, 0x00


	//----- nvinfo : EIATTR_KPARAM_INFO
	.align		4
.L_124:
        /*0018*/ 	.byte	0x04, 0x17
        /*001a*/ 	.short	(.L_126 - .L_125)
.L_125:
        /*001c*/ 	.word	0x00000000
        /*0020*/ 	.short	0x0005
        /*0022*/ 	.short	0x0024
        /*0024*/ 	.byte	0x00, 0xf0, 0x11, 0x00


	//----- nvinfo : EIATTR_KPARAM_INFO
	.align		4
.L_126:
        /*0028*/ 	.byte	0x04, 0x17
        /*002a*/ 	.short	(.L_128 - .L_127)
.L_127:
        /*002c*/ 	.word	0x00000000
        /*0030*/ 	.short	0x0004
        /*0032*/ 	.short	0x0020
        /*0034*/ 	.byte	0x00, 0xf0, 0x11, 0x00


	//----- nvinfo : EIATTR_KPARAM_INFO
	.align		4
.L_128:
        /*0038*/ 	.byte	0x04, 0x17
        /*003a*/ 	.short	(.L_130 - .L_129)
.L_129:
        /*003c*/ 	.word	0x00000000
        /*0040*/ 	.short	0x0003
        /*0042*/ 	.short	0x0018
        /*0044*/ 	.byte	0x00, 0xf5, 0x21, 0x00


	//----- nvinfo : EIATTR_KPARAM_INFO
	.align		4
.L_130:
        /*0048*/ 	.byte	0x04, 0x17
        /*004a*/ 	.short	(.L_132 - .L_131)
.L_131:
        /*004c*/ 	.word	0x00000000
        /*0050*/ 	.short	0x0002
        /*0052*/ 	.short	0x0010
        /*0054*/ 	.byte	0x00, 0xf5, 0x21, 0x00


	//----- nvinfo : EIATTR_KPARAM_INFO
	.align		4
.L_132:
        /*0058*/ 	.byte	0x04, 0x17
        /*005a*/ 	.short	(.L_134 - .L_133)
.L_133:
        /*005c*/ 	.word	0x00000000
        /*0060*/ 	.short	0x0001
        /*0062*/ 	.short	0x0008
        /*0064*/ 	.byte	0x00, 0xf5, 0x21, 0x00


	//----- nvinfo : EIATTR_KPARAM_INFO
	.align		4
.L_134:
        /*0068*/ 	.byte	0x04, 0x17
        /*006a*/ 	.short	(.L_136 - .L_135)
.L_135:
        /*006c*/ 	.word	0x00000000
        /*0070*/ 	.short	0x0000
        /*0072*/ 	.short	0x0000
        /*0074*/ 	.byte	0x00, 0xf5, 0x21, 0x00


	//----- nvinfo : EIATTR_SPARSE_MMA_MASK
	.align		4
.L_136:
        /*0078*/ 	.byte	0x03, 0x50
        /*007a*/ 	.short	0x0000


	//----- nvinfo : EIATTR_MAXREG_COUNT
	.align		4
        /*007c*/ 	.byte	0x03, 0x1b
        /*007e*/ 	.short	0x00ff


	//----- nvinfo : EIATTR_MERCURY_ISA_VERSION
	.align		4
        /*0080*/ 	.byte	0x03, 0x5f
        /*0082*/ 	.short	0x0101


	//----- nvinfo : EIATTR_VRC_CTA_INIT_COUNT
	.align		4
        /*0084*/ 	.byte	0x02, 0x4a
	.zero		1
	.zero		1


	//----- nvinfo : EIATTR_EXIT_INSTR_OFFSETS
	.align		4
        /*0088*/ 	.byte	0x04, 0x1c
        /*008a*/ 	.short	(.L_138 - .L_137)


	//   ....[0]....
.L_137:
        /*008c*/ 	.word	0x00000070


	//   ....[1]....
        /*0090*/ 	.word	0x000001c0


	//----- nvinfo : EIATTR_CBANK_PARAM_SIZE
	.align		4
.L_138:
        /*0094*/ 	.byte	0x03, 0x19
        /*0096*/ 	.short	0x002c


	//----- nvinfo : EIATTR_PARAM_CBANK
	.align		4
        /*0098*/ 	.byte	0x04, 0x0a
        /*009a*/ 	.short	(.L_140 - .L_139)
	.align		4
.L_139:
        /*009c*/ 	.word	index@(.nv.constant0._Z23adjust_error_row_kernelPKfPfS0_S0_iii)
        /*00a0*/ 	.short	0x0380
        /*00a2*/ 	.short	0x002c


	//----- nvinfo : EIATTR_SW_WAR
	.align		4
.L_140:
        /*00a4*/ 	.byte	0x04, 0x36
        /*00a6*/ 	.short	(.L_142 - .L_141)
.L_141:
        /*00a8*/ 	.word	0x00000008
.L_142:


//--------------------- .nv.info._Z15quantize_kernelPKfPfS0_Ptiiff --------------------------
	.section	.nv.info._Z15quantize_kernelPKfPfS0_Ptiiff,"",@"SHT_CUDA_INFO"
	.sectionflags	@""
	.align	4


	//----- nvinfo : EIATTR_CUDA_API_VERSION
	.align		4
        /*0000*/ 	.byte	0x04, 0x37
        /*0002*/ 	.short	(.L_144 - .L_143)
.L_143:
        /*0004*/ 	.word	0x00000082


	//----- nvinfo : EIATTR_KPARAM_INFO
	.align		4
.L_144:
        /*0008*/ 	.byte	0x04, 0x17
        /*000a*/ 	.short	(.L_146 - .L_145)
.L_145:
        /*000c*/ 	.word	0x00000000
        /*0010*/ 	.short	0x0007
        /*0012*/ 	.short	0x002c
        /*0014*/ 	.byte	0x00, 0xf0, 0x11, 0x00


	//----- nvinfo : EIATTR_KPARAM_INFO
	.align		4
.L_146:
        /*0018*/ 	.byte	0x04, 0x17
        /*001a*/ 	.short	(.L_148 - .L_147)
.L_147:
        /*001c*/ 	.word	0x00000000
        /*0020*/ 	.short	0x0006
        /*0022*/ 	.short	0x0028
        /*0024*/ 	.byte	0x00, 0xf0, 0x11, 0x00


	//----- nvinfo : EIATTR_KPARAM_INFO
	.align		4
.L_148:
        /*0028*/ 	.byte	0x04, 0x17
        /*002a*/ 	.short	(.L_150 - .L_149)
.L_149:
        /*002c*/ 	.word	0x00000000
        /*0030*/ 	.short	0x0005
        /*0032*/ 	.short	0x0024
        /*0034*/ 	.byte	0x00, 0xf0, 0x11, 0x00


	//----- nvinfo : EIATTR_KPARAM_INFO
	.align		4
.L_150:
        /*0038*/ 	.byte	0x04, 0x17
        /*003a*/ 	.short	(.L_152 - .L_151)
.L_151:
        /*003c*/ 	.word	0x00000000
        /*0040*/ 	.short	0x0004
        /*0042*/ 	.short	0x0020
        /*0044*/ 	.byte	0x00, 0xf0, 0x11, 0x00


	//----- nvinfo : EIATTR_KPARAM_INFO
	.align		4
.L_152:
        /*0048*/ 	.byte	0x04, 0x17
        /*004a*/ 	.short	(.L_154 - .L_153)
.L_153:
        /*004c*/ 	.word	0x00000000
        /*0050*/ 	.short	0x0003
        /*0052*/ 	.short	0x0018
        /*0054*/ 	.byte	0x00, 0xf5, 0x21, 0x00


	//----- nvinfo : EIATTR_KPARAM_INFO
	.align		4
.L_154:
        /*0058*/ 	.byte	0x04, 0x17
        /*005a*/ 	.short	(.L_156 - .L_155)
.L_155:
        /*005c*/ 	.word	0x00000000
        /*0060*/ 	.short	0x0002
        /*0062*/ 	.short	0x0010
        /*0064*/ 	.byte	0x00, 0xf5, 0x21, 0x00


	//----- nvinfo : EIATTR_KPARAM_INFO
	.align		4
.L_156:
        /*0068*/ 	.byte	0x04, 0x17
        /*006a*/ 	.short	(.L_158 - .L_157)
.L_157:
        /*006c*/ 	.word	0x00000000
        /*0070*/ 	.short	0x0001
        /*0072*/ 	.short	0x0008
        /*0074*/ 	.byte	0x00, 0xf5, 0x21, 0x00


	//----- nvinfo : EIATTR_KPARAM_INFO
	.align		4
.L_158:
        /*0078*/ 	.byte	0x04, 0x17
        /*007a*/ 	.short	(.L_160 - .L_159)
.L_159:
        /*007c*/ 	.word	0x00000000
        /*0080*/ 	.short	0x0000
        /*0082*/ 	.short	0x0000
        /*0084*/ 	.byte	0x00, 0xf5, 0x21, 0x00


	//----- nvinfo : EIATTR_SPARSE_MMA_MASK
	.align		4
.L_160:
        /*0088*/ 	.byte	0x03, 0x50
        /*008a*/ 	.short	0x0000


	//----- nvinfo : EIATTR_MAXREG_COUNT
	.align		4
        /*008c*/ 	.byte	0x03, 0x1b
        /*008e*/ 	.short	0x00ff


	//----- nvinfo : EIATTR_MERCURY_ISA_VERSION
	.align		4
        /*0090*/ 	.byte	0x03, 0x5f
        /*0092*/ 	.short	0x0101


	//----- nvinfo : EIATTR_VRC_CTA_INIT_COUNT
	.align		4
        /*0094*/ 	.byte	0x02, 0x4a
	.zero		1
	.zero		1


	//----- nvinfo : EIATTR_EXIT_INSTR_OFFSETS
	.align		4
        /*0098*/ 	.byte	0x04, 0x1c
        /*009a*/ 	.short	(.L_162 - .L_161)


	//   ....[0]....
.L_161:
        /*009c*/ 	.word	0x000000c0


	//   ....[1]....
        /*00a0*/ 	.word	0x00000330


	//----- nvinfo : EIATTR_CBANK_PARAM_SIZE
	.align		4
.L_162:
        /*00a4*/ 	.byte	0x03, 0x19
        /*00a6*/ 	.short	0x0030


	//----- nvinfo : EIATTR_PARAM_CBANK
	.align		4
        /*00a8*/ 	.byte	0x04, 0x0a
        /*00aa*/ 	.short	(.L_164 - .L_163)
	.align		4
.L_163:
        /*00ac*/ 	.word	index@(.nv.constant0._Z15quantize_kernelPKfPfS0_Ptiiff)
        /*00b0*/ 	.short	0x0380
        /*00b2*/ 	.short	0x0030


	//----- nvinfo : EIATTR_SW_WAR
	.align		4
.L_164:
        /*00b4*/ 	.byte	0x04, 0x36
        /*00b6*/ 	.short	(.L_166 - .L_165)
.L_165:
        /*00b8*/ 	.word	0x00000008
.L_166:


//--------------------- .nv.info._Z28fused_quantize_adjust_kernelPKfPfS0_PtS0_S1_iiiff --------------------------
	.section	.nv.info._Z28fused_quantize_adjust_kernelPKfPfS0_PtS0_S1_iiiff,"",@"SHT_CUDA_INFO"
	.sectionflags	@""
	.align	4


	//----- nvinfo : EIATTR_CUDA_API_VERSION
	.align		4
        /*0000*/ 	.byte	0x04, 0x37
        /*0002*/ 	.short	(.L_168 - .L_167)
.L_167:
        /*0004*/ 	.word	0x00000082


	//----- nvinfo : EIATTR_KPARAM_INFO
	.align		4
.L_168:
        /*0008*/ 	.byte	0x04, 0x17
        /*000a*/ 	.short	(.L_170 - .L_169)
.L_169:
        /*000c*/ 	.word	0x00000000
        /*0010*/ 	.short	0x000a
        /*0012*/ 	.short	0x0040
        /*0014*/ 	.byte	0x00, 0xf0, 0x11, 0x00


	//----- nvinfo : EIATTR_KPARAM_INFO
	.align		4
.L_170:
        /*0018*/ 	.byte	0x04, 0x17
        /*001a*/ 	.short	(.L_172 - .L_171)
.L_171:
        /*001c*/ 	.word	0x00000000
        /*0020*/ 	.short	0x0009
        /*0022*/ 	.short	0x003c
        /*0024*/ 	.byte	0x00, 0xf0, 0x11, 0x00


	//----- nvinfo : EIATTR_KPARAM_INFO
	.align		4
.L_172:
        /*0028*/ 	.byte	0x04, 0x17
        /*002a*/ 	.short	(.L_174 - .L_173)
.L_173:
        /*002c*/ 	.word	0x00000000
        /*0030*/ 	.short	0x0008
        /*0032*/ 	.short	0x0038
        /*0034*/ 	.byte	0x00, 0xf0, 0x11, 0x00


	//----- nvinfo : EIATTR_KPARAM_INFO
	.align		4
.L_174:
        /*0038*/ 	.byte	0x04, 0x17
        /*003a*/ 	.short	(.L_176 - .L_175)
.L_175:
        /*003c*/ 	.word	0x00000000
        /*0040*/ 	.short	0x0007
        /*0042*/ 	.short	0x0034
        /*0044*/ 	.byte	0x00, 0xf0, 0x11, 0x00


	//----- nvinfo : EIATTR_KPARAM_INFO
	.align		4
.L_176:
        /*0048*/ 	.byte	0x04, 0x17
        /*004a*/ 	.short	(.L_178 - .L_177)
.L_177:
        /*004c*/ 	.word	0x00000000
        /*0050*/ 	.short	0x0006
        /*0052*/ 	.short	0x0030
        /*0054*/ 	.byte	0x00, 0xf0, 0x11, 0x00


	//----- nvinfo : EIATTR_KPARAM_INFO
	.align		4
.L_178:
        /*0058*/ 	.byte	0x04, 0x17
        /*005a*/ 	.short	(.L_180 - .L_179)
.L_179:
        /*005c*/ 	.word	0x00000000
        /*0060*/ 	.short	0x0005
        /*0062*/ 	.short	0x0028
        /*0064*/ 	.byte	0x00, 0xf5, 0x21, 0x00


	//----- nvinfo : EIATTR_KPARAM_INFO
	.align		4
.L_180:
        /*0068*/ 	.byte	0x04, 0x17
        /*006a*/ 	.short	(.L_182 - .L_181)
.L_181:
        /*006c*/ 	.word	0x00000000
        /*0070*/ 	.short	0x0004
        /*0072*/ 	.short	0x0020
        /*0074*/ 	.byte	0x00, 0xf5, 0x21, 0x00


	//----- nvinfo : EIATTR_KPARAM_INFO
	.align		4
.L_182:
        /*0078*/ 	.byte	0x04, 0x17
        /*007a*/ 	.short	(.L_184 - .L_183)
.L_183:
        /*007c*/ 	.word	0x00000000
        /*0080*/ 	.short	0x0003
        /*0082*/ 	.short	0x0018
        /*0084*/ 	.byte	0x00, 0xf5, 0x21, 0x00


	//----- nvinfo : EIATTR_KPARAM_INFO
	.align		4
.L_184:
        /*0088*/ 	.byte	0x04, 0x17
        /*008a*/ 	.short	(.L_186 - .L_185)
.L_185:
        /*008c*/ 	.word	0x00000000
        /*0090*/ 	.short	0x0002
        /*0092*/ 	.short	0x0010
        /*0094*/ 	.byte	0x00, 0xf5, 0x21, 0x00


	//----- nvinfo : EIATTR_KPARAM_INFO
	.align		4
.L_186:
        /*0098*/ 	.byte	0x04, 0x17
        /*009a*/ 	.short	(.L_188 - .L_187)
.L_187:
        /*009c*/ 	.word	0x00000000
        /*00a0*/ 	.short	0x0001
        /*00a2*/ 	.short	0x0008
        /*00a4*/ 	.byte	0x00, 0xf5, 0x21, 0x00


	//----- nvinfo : EIATTR_KPARAM_INFO
	.align		4
.L_188:
        /*00a8*/ 	.byte	0x04, 0x17
        /*00aa*/ 	.short	(.L_190 - .L_189)
.L_189:
        /*00ac*/ 	.word	0x00000000
        /*00b0*/ 	.short	0x0000
        /*00b2*/ 	.short	0x0000
        /*00b4*/ 	.byte	0x00, 0xf5, 0x21, 0x00


	//----- nvinfo : EIATTR_SPARSE_MMA_MASK
	.align		4
.L_190:
        /*00b8*/ 	.byte	0x03, 0x50
        /*00ba*/ 	.short	0x0000


	//----- nvinfo : EIATTR_MAXREG_COUNT
	.align		4
        /*00bc*/ 	.byte	0x03, 0x1b
        /*00be*/ 	.short	0x00ff


	//----- nvinfo : EIATTR_MERCURY_ISA_VERSION
	.align		4
        /*00c0*/ 	.byte	0x03, 0x5f
        /*00c2*/ 	.short	0x0101


	//----- nvinfo : EIATTR_VRC_CTA_INIT_COUNT
	.align		4
        /*00c4*/ 	.byte	0x02, 0x4a
	.zero		1
	.zero		1


	//----- nvinfo : EIATTR_EXIT_INSTR_OFFSETS
	.align		4
        /*00c8*/ 	.byte	0x04, 0x1c
        /*00ca*/ 	.short	(.L_192 - .L_191)


	//   ....[0]....
.L_191:
        /*00cc*/ 	.word	0x00000070


	//   ....[1]....
        /*00d0*/ 	.word	0x000003f0


	//----- nvinfo : EIATTR_CBANK_PARAM_SIZE
	.align		4
.L_192:
        /*00d4*/ 	.byte	0x03, 0x19
        /*00d6*/ 	.short	0x0044


	//----- nvinfo : EIATTR_PARAM_CBANK
	.align		4
        /*00d8*/ 	.byte	0x04, 0x0a
        /*00da*/ 	.short	(.L_194 - .L_193)
	.align		4
.L_193:
        /*00dc*/ 	.word	index@(.nv.constant0._Z28fused_quantize_adjust_kernelPKfPfS0_PtS0_S1_iiiff)
        /*00e0*/ 	.short	0x0380
        /*00e2*/ 	.short	0x0044


	//----- nvinfo : EIATTR_SW_WAR
	.align		4
.L_194:
        /*00e4*/ 	.byte	0x04, 0x36
        /*00e6*/ 	.short	(.L_196 - .L_195)
.L_195:
        /*00e8*/ 	.word	0x00000008
.L_196:


//--------------------- .nv.info._Z19quantize_rtn_kernelPfPKfPtiiiff --------------------------
	.section	.nv.info._Z19quantize_rtn_kernelPfPKfPtiiiff,"",@"SHT_CUDA_INFO"
	.sectionflags	@""
	.align	4


	//----- nvinfo : EIATTR_CUDA_API_VERSION
	.align		4
        /*0000*/ 	.byte	0x04, 0x37
        /*0002*/ 	.short	(.L_198 - .L_197)
.L_197:
        /*0004*/ 	.word	0x00000082


	//----- nvinfo : EIATTR_KPARAM_INFO
	.align		4
.L_198:
        /*0008*/ 	.byte	0x04, 0x17
        /*000a*/ 	.short	(.L_200 - .L_199)
.L_199:
        /*000c*/ 	.word	0x00000000
        /*0010*/ 	.short	0x0007
        /*0012*/ 	.short	0x0028
        /*0014*/ 	.byte	0x00, 0xf0, 0x11, 0x00


	//----- nvinfo : EIATTR_KPARAM_INFO
	.align		4
.L_200:
        /*0018*/ 	.byte	0x04, 0x17
        /*001a*/ 	.short	(.L_202 - .L_201)
.L_201:
        /*001c*/ 	.word	0x00000000
        /*0020*/ 	.short	0x0006
        /*0022*/ 	.short	0x0024
        /*0024*/ 	.byte	0x00, 0xf0, 0x11, 0x00


	//----- nvinfo : EIATTR_KPARAM_INFO
	.align		4
.L_202:
        /*0028*/ 	.byte	0x04, 0x17
        /*002a*/ 	.short	(.L_204 - .L_203)
.L_203:
        /*002c*/ 	.word	0x00000000
        /*0030*/ 	.short	0x0005
        /*0032*/ 	.short	0x0020
        /*0034*/ 	.byte	0x00, 0xf0, 0x11, 0x00


	//----- nvinfo : EIATTR_KPARAM_INFO
	.align		4
.L_204:
        /*0038*/ 	.byte	0x04, 0x17
        /*003a*/ 	.short	(.L_206 - .L_205)
.L_205:
        /*003c*/ 	.word	0x00000000
        /*0040*/ 	.short	0x0004
        /*0042*/ 	.short	0x001c
        /*0044*/ 	.byte	0x00, 0xf0, 0x11, 0x00


	//----- nvinfo : EIATTR_KPARAM_INFO
	.align		4
.L_206:
        /*0048*/ 	.byte	0x04, 0x17
        /*004a*/ 	.short	(.L_208 - .L_207)
.L_207:
        /*004c*/ 	.word	0x00000000
        /*0050*/ 	.short	0x0003
        /*0052*/ 	.short	0x0018
        /*0054*/ 	.byte	0x00, 0xf0, 0x11, 0x00


	//----- nvinfo : EIATTR_KPARAM_INFO
	.align		4
.L_208:
        /*0058*/ 	.byte	0x04, 0x17
        /*005a*/ 	.short	(.L_210 - .L_209)
.L_209:
        /*005c*/ 	.word	0x00000000
        /*0060*/ 	.short	0x0002
        /*0062*/ 	.short	0x0010
        /*0064*/ 	.byte	0x00, 0xf5, 0x21, 0x00


	//----- nvinfo : EIATTR_KPARAM_INFO
	.align		4
.L_210:
        /*0068*/ 	.byte	0x04, 0x17
        /*006a*/ 	.short	(.L_212 - .L_211)
.L_211:
        /*006c*/ 	.word	0x00000000
        /*0070*/ 	.short	0x0001
        /*0072*/ 	.short	0x0008
        /*0074*/ 	.byte	0x00, 0xf5, 0x21, 0x00


	//----- nvinfo : EIATTR_KPARAM_INFO
	.align		4
.L_212:
        /*0078*/ 	.byte	0x04, 0x17
        /*007a*/ 	.short	(.L_214 - .L_213)
.L_213:
        /*007c*/ 	.word	0x00000000
        /*0080*/ 	.short	0x0000
        /*0082*/ 	.short	0x0000
        /*0084*/ 	.byte	0x00, 0xf5, 0x21, 0x00


	//----- nvinfo : EIATTR_SPARSE_MMA_MASK
	.align		4
.L_214:
        /*0088*/ 	.byte	0x03, 0x50
        /*008a*/ 	.short	0x0000


	//----- nvinfo : EIATTR_MAXREG_COUNT
	.align		4
        /*008c*/ 	.byte	0x03, 0x1b
        /*008e*/ 	.short	0x00ff


	//----- nvinfo : EIATTR_MERCURY_ISA_VERSION
	.align		4
        /*0090*/ 	.byte	0x03, 0x5f
        /*0092*/ 	.short	0x0101


	//----- nvinfo : EIATTR_VRC_CTA_INIT_COUNT
	.align		4
        /*0094*/ 	.byte	0x02, 0x4a
	.zero		1
	.zero		1


	//----- nvinfo : EIATTR_EXIT_INSTR_OFFSETS
	.align		4
        /*0098*/ 	.byte	0x04, 0x1c
        /*009a*/ 	.short	(.L_216 - .L_215)


	//   ....[0]....
.L_215:
        /*009c*/ 	.word	0x00000070


	//   ....[1]....
        /*00a0*/ 	.word	0x00000280


	//----- nvinfo : EIATTR_CBANK_PARAM_SIZE
	.align		4
.L_216:
        /*00a4*/ 	.byte	0x03, 0x19
        /*00a6*/ 	.short	0x002c


	//----- nvinfo : EIATTR_PARAM_CBANK
	.align		4
        /*00a8*/ 	.byte	0x04, 0x0a
        /*00aa*/ 	.short	(.L_218 - .L_217)
	.align		4
.L_217:
        /*00ac*/ 	.word	index@(.nv.constant0._Z19quantize_rtn_kernelPfPKfPtiiiff)
        /*00b0*/ 	.short	0x0380
        /*00b2*/ 	.short	0x002c


	//----- nvinfo : EIATTR_SW_WAR
	.align		4
.L_218:
        /*00b4*/ 	.byte	0x04, 0x36
        /*00b6*/ 	.short	(.L_220 - .L_219)
.L_219:
        /*00b8*/ 	.word	0x00000008
.L_220:


//--------------------- .nv.callgraph             --------------------------
	.section	.nv.callgraph,"",@"SHT_CUDA_CALLGRAPH"
	.align	4
	.sectionentsize	8
	.align		4
        /*0000*/ 	.word	0x00000000
	.align		4
        /*0004*/ 	.word	0xffffffff
	.align		4
        /*0008*/ 	.word	0x00000000
	.align		4
        /*000c*/ 	.word	0xfffffffe
	.align		4
        /*0010*/ 	.word	0x00000000
	.align		4
        /*0014*/ 	.word	0xfffffffd
	.align		4
        /*0018*/ 	.word	0x00000000
	.align		4
        /*001c*/ 	.word	0xfffffffc


//--------------------- .nv.constant4             --------------------------
	.section	.nv.constant4,"a",@progbits
	.align	8
	.align		8
.nv.constant4:
        /*0000*/ 	.dword	precalc_xorwow_matrix
	.align		8
        /*0008*/ 	.dword	precalc_xorwow_offset_matrix
	.align		8
        /*0010*/ 	.dword	mrg32k3aM1
	.align		8
        /*0018*/ 	.dword	mrg32k3aM2
	.align		8
        /*0020*/ 	.dword	mrg32k3aM1SubSeq
	.align		8
        /*0028*/ 	.dword	mrg32k3aM2SubSeq
	.align		8
        /*0030*/ 	.dword	mrg32k3aM1Seq
	.align		8
        /*0038*/ 	.dword	mrg32k3aM2Seq
	.align		8
        /*0040*/ 	.dword	_ZN42_INTERNAL_f1f538f3_11_quantize_cu_7181cac04cuda3std3__45__cpo5beginE
	.align		8
        /*0048*/ 	.dword	_ZN42_INTERNAL_f1f538f3_11_quantize_cu_7181cac04cuda3std3__45__cpo3endE
	.align		8
        /*0050*/ 	.dword	_ZN42_INTERNAL_f1f538f3_11_quantize_cu_7181cac04cuda3std3__45__cpo6cbeginE
	.align		8
        /*0058*/ 	.dword	_ZN42_INTERNAL_f1f538f3_11_quantize_cu_7181cac04cuda3std3__45__cpo4cendE
	.align		8
        /*0060*/ 	.dword	_ZN42_INTERNAL_f1f538f3_11_quantize_cu_7181cac04cuda3std3__45__cpo6rbeginE
	.align		8
        /*0068*/ 	.dword	_ZN42_INTERNAL_f1f538f3_11_quantize_cu_7181cac04cuda3std3__45__cpo4rendE
	.align		8
        /*0070*/ 	.dword	_ZN42_INTERNAL_f1f538f3_11_quantize_cu_7181cac04cuda3std3__45__cpo7crbeginE
	.align		8
        /*0078*/ 	.dword	_ZN42_INTERNAL_f1f538f3_11_quantize_cu_7181cac04cuda3std3__45__cpo5crendE
	.align		8
        /*0080*/ 	.dword	_ZN42_INTERNAL_f1f538f3_11_quantize_cu_7181cac04cuda3std3__444_GLOBAL__N__f1f538f3_11_quantize_cu_7181cac06ignoreE
	.align		8
        /*0088*/ 	.dword	_ZN42_INTERNAL_f1f538f3_11_quantize_cu_7181cac04cuda3std3__419piecewise_constructE
	.align		8
        /*0090*/ 	.dword	_ZN42_INTERNAL_f1f538f3_11_quantize_cu_7181cac04cuda3std3__48in_placeE
	.align		8
        /*0098*/ 	.dword	_ZN42_INTERNAL_f1f538f3_11_quantize_cu_7181cac04cuda3std3__420unreachable_sentinelE
	.align		8
        /*00a0*/ 	.dword	_ZN42_INTERNAL_f1f538f3_11_quantize_cu_7181cac04cuda3std6ranges3__45__cpo4swapE
	.align		8
        /*00a8*/ 	.dword	_ZN42_INTERNAL_f1f538f3_11_quantize_cu_7181cac04cuda3std6ranges3__45__cpo9iter_moveE
	.align		8
        /*00b0*/ 	.dword	_ZN42_INTERNAL_f1f538f3_11_quantize_cu_7181cac04cuda3std6ranges3__45__cpo5beginE
	.align		8
        /*00b8*/ 	.dword	_ZN42_INTERNAL_f1f538f3_11_quantize_cu_7181cac04cuda3std6ranges3__45__cpo3endE
	.align		8
        /*00c0*/ 	.dword	_ZN42_INTERNAL_f1f538f3_11_quantize_cu_7181cac04cuda3std6ranges3__45__cpo6cbeginE
	.align		8
        /*00c8*/ 	.dword	_ZN42_INTERNAL_f1f538f3_11_quantize_cu_7181cac04cuda3std6ranges3__45__cpo4cendE
	.align		8
        /*00d0*/ 	.dword	_ZN42_INTERNAL_f1f538f3_11_quantize_cu_7181cac04cuda3std6ranges3__45__cpo7advanceE
	.align		8
        /*00d8*/ 	.dword	_ZN42_INTERNAL_f1f538f3_11_quantize_cu_7181cac04cuda3std6ranges3__45__cpo9iter_swapE
	.align		8
        /*00e0*/ 	.dword	_ZN42_INTERNAL_f1f538f3_11_quantize_cu_7181cac04cuda3std6ranges3__45__cpo4nextE
	.align		8
        /*00e8*/ 	.dword	_ZN42_INTERNAL_f1f538f3_11_quantize_cu_7181cac04cuda3std6ranges3__45__cpo4prevE
	.align		8
        /*00f0*/ 	.dword	_ZN42_INTERNAL_f1f538f3_11_quantize_cu_7181cac04cuda3std6ranges3__45__cpo4dataE
	.align		8
        /*00f8*/ 	.dword	_ZN42_INTERNAL_f1f538f3_11_quantize_cu_7181cac04cuda3std6ranges3__45__cpo5cdataE
	.align		8
        /*0100*/ 	.dword	_ZN42_INTERNAL_f1f538f3_11_quantize_cu_7181cac04cuda3std6ranges3__45__cpo4sizeE
	.align		8
        /*0108*/ 	.dword	_ZN42_INTERNAL_f1f538f3_11_quantize_cu_7181cac04cuda3std6ranges3__45__cpo5ssizeE
	.align		8
        /*0110*/ 	.dword	_ZN42_INTERNAL_f1f538f3_11_quantize_cu_7181cac04cuda3std6ranges3__45__cpo8distanceE
	.align		8
        /*0118*/ 	.dword	_ZN42_INTERNAL_f1f538f3_11_quantize_cu_7181cac06thrust24THRUST_300001_SM_1000_NS6system6detail10sequential3seqE


//--------------------- .nv.constant3             --------------------------
	.section	.nv.constant3,"a",@progbits
	.align	8
.nv.constant3:
	.type		__cr_lgamma_table,@object
	.size		__cr_lgamma_table,(.L_8 - __cr_lgamma_table)
__cr_lgamma_table:
        /*0000*/ 	.byte	0x00, 0x00, 0x00, 0x00, 0x00, 0x00, 0x00, 0x00, 0x00, 0x00, 0x00, 0x00, 0x00, 0x00, 0x00, 0x00
        /*0010*/ 	.byte	0xef, 0x39, 0xfa, 0xfe, 0x42, 0x2e, 0xe6, 0x3f, 0x02, 0x20, 0x2a, 0xfa, 0x0b, 0xab, 0xfc, 0x3f
        /*0020*/ 	.byte	0xf9, 0x2c, 0x92, 0x7c, 0xa7, 0x6c, 0x09, 0x40, 0xc9, 0x79, 0x44, 0x3c, 0x64, 0x26, 0x13, 0x40
        /*0030*/ 	.byte	0xca, 0x01, 0xcf, 0x3a, 0x27, 0x51, 0x1a, 0x40, 0x30, 0xcc, 0x2d, 0xf3, 0xe1, 0x0c, 0x21, 0x40
        /*0040*/ 	.byte	0x0d, 0xb7, 0xfc, 0x82, 0x8e, 0x35, 0x25, 0x40
.L_8:


//--------------------- .text._Z17vv_mul_sub_kernelPKfS0_Pfii --------------------------
	.section	.text._Z17vv_mul_sub_kernelPKfS0_Pfii,"ax",@progbits
	.align	128
        .global         _Z17vv_mul_sub_kernelPKfS0_Pfii
        .type           _Z17vv_mul_sub_kernelPKfS0_Pfii,@function
        .size           _Z17vv_mul_sub_kernelPKfS0_Pfii,(.L_x_8 - _Z17vv_mul_sub_kernelPKfS0_Pfii)
        .other          _Z17vv_mul_sub_kernelPKfS0_Pfii,@"STO_CUDA_ENTRY STV_DEFAULT"
_Z17vv_mul_sub_kernelPKfS0_Pfii:
.text._Z17vv_mul_sub_kernelPKfS0_Pfii:
[----:B------:R-:W-:Y:S01]  /*0000*/  LDC R1, c[0x0][0x37c] ;  /* 0x0000df00ff017b82 */ /* 0x000fe20000000800 */
[----:B------:R-:W0:Y:S07]  /*0010*/  S2R R3, SR_TID.X ;  /* 0x0000000000037919 */ /* 0x000e2e0000002100 */
[----:B------:R-:W0:Y:S01]  /*0020*/  S2UR UR4, SR_CTAID.X ;  /* 0x00000000000479c3 */ /* 0x000e220000002500 */
[----:B------:R-:W1:Y:S01]  /*0030*/  LDCU.64 UR6, c[0x0][0x398] ;  /* 0x00007300ff0677ac */ /* 0x000e620008000a00 */
[----:B------:R-:W2:Y:S06]  /*0040*/  S2R R5, SR_TID.Y ;  /* 0x0000000000057919 */ /* 0x000eac0000002200 */
[----:B------:R-:W0:Y:S08]  /*0050*/  LDC R6, c[0x0][0x360] ;  /* 0x0000d800ff067b82 */ /* 0x000e300000000800 */
[----:B------:R-:W2:Y:S08]  /*0060*/  S2UR UR5, SR_CTAID.Y ;  /* 0x00000000000579c3 */ /* 0x000eb00000002600 */
[----:B------:R-:W2:Y:S01]  /*0070*/  LDC R0, c[0x0][0x364] ;  /* 0x0000d900ff007b82 */ /* 0x000ea20000000800 */
[----:B0-----:R-:W-:-:S05]  /*0080*/  IMAD R6, R6, UR4, R3 ;  /* 0x0000000406067c24 */ /* 0x001fca000f8e0203 */
[----:B------:R-:W-:-:S04]  /*0090*/  SHF.L.U32 R6, R6, 0x2, RZ ;  /* 0x0000000206067819 */ /* 0x000fc800000006ff */
[----:B-1----:R-:W-:Y:S01]  /*00a0*/  ISETP.GE.AND P0, PT, R6, UR7, PT ;  /* 0x0000000706007c0c */ /* 0x002fe2000bf06270 */
[----:B--2---:R-:W-:-:S05]  /*00b0*/  IMAD R3, R0, UR5, R5 ;  /* 0x0000000500037c24 */ /* 0x004fca000f8e0205 */
[----:B------:R-:W-:-:S13]  /*00c0*/  ISETP.GE.OR P0, PT, R3, UR6, P0 ;  /* 0x0000000603007c0c */ /* 0x000fda0008706670 */
[----:B------:R-:W-:Y:S05]  /*00d0*/  @P0 EXIT ;  /* 0x000000000000094d */ /* 0x000fea0003800000 */
[----:B------:R-:W0:Y:S01]  /*00e0*/  LDC.64 R4, c[0x0][0x380] ;  /* 0x0000e000ff047b82 */ /* 0x000e220000000a00 */
[----:B------:R-:W1:Y:S01]  /*00f0*/  LDCU.64 UR8, c[0x0][0x390] ;  /* 0x00007200ff0877ac */ /* 0x000e620008000a00 */
[--C-:B------:R-:W-:Y:S01]  /*0100*/  SHF.R.S32.HI R7, RZ, 0x1f, R6.reuse ;  /* 0x0000001fff077819 */ /* 0x100fe20000011406 */
[----:B------:R-:W-:Y:S01]  /*0110*/  USHF.R.S32.HI UR6, URZ, 0x1f, UR7 ;  /* 0x0000001fff067899 */ /* 0x000fe20008011407 */
[----:B------:R-:W2:Y:S04]  /*0120*/  LDCU.64 UR4, c[0x0][0x358] ;  /* 0x00006b00ff0477ac */ /* 0x000ea80008000a00 */
[----:B------:R-:W3:Y:S01]  /*0130*/  LDC.64 R10, c[0x0][0x388] ;  /* 0x0000e200ff0a7b82 */ /* 0x000ee20000000a00 */
[----:B------:R-:W-:-:S04]  /*0140*/  IMAD.WIDE.U32 R8, R3, UR7, R6 ;  /* 0x0000000703087c25 */ /* 0x000fc8000f8e0006 */
[----:B------:R-:W-:-:S05]  /*0150*/  IMAD R13, R3, UR6, RZ ;  /* 0x00000006030d7c24 */ /* 0x000fca000f8e02ff */
[----:B------:R-:W-:Y:S02]  /*0160*/  IADD3 R9, PT, PT, R9, R13, RZ ;  /* 0x0000000d09097210 */ /* 0x000fe40007ffe0ff */
[----:B-1----:R-:W-:Y:S01]  /*0170*/  LEA R2, P0, R8, UR8, 0x2 ;  /* 0x0000000808027c11 */ /* 0x002fe2000f8010ff */
[----:B0-----:R-:W-:-:S03]  /*0180*/  IMAD.WIDE.U32 R4, R3, 0x4, R4 ;  /* 0x0000000403047825 */ /* 0x001fc600078e0004 */
[----:B------:R-:W-:-:S03]  /*0190*/  LEA.HI.X R3, R8, UR9, R9, 0x2, P0 ;  /* 0x0000000908037c11 */ /* 0x000fc600080f1409 */
[----:B--2---:R-:W2:Y:S01]  /*01a0*/  LDG.E.CONSTANT R5, desc[UR4][R4.64] ;  /* 0x0000000404057981 */ /* 0x004ea2000c1e9900 */
[----:B---3--:R-:W-:-:S03]  /*01b0*/  IMAD.WIDE R6, R6, 0x4, R10 ;  /* 0x0000000406067825 */ /* 0x008fc600078e020a */
[----:B------:R-:W2:Y:S04]  /*01c0*/  LDG.E.128 R12, desc[UR4][R2.64] ;  /* 0x00000004020c7981 */ /* 0x000ea8000c1e1d00 */
[----:B------:R-:W2:Y:S02]  /*01d0*/  LDG.E.128.CONSTANT R8, desc[UR4][R6.64] ;  /* 0x0000000406087981 */ /* 0x000ea4000c1e9d00 */
[C---:B--2---:R-:W-:Y:S01]  /*01e0*/  FFMA.FTZ R8, -R5.reuse, R8, R12 ;  /* 0x0000000805087223 */ /* 0x044fe2000001010c */
[C---:B------:R-:W-:Y:S01]  /*01f0*/  FFMA.FTZ R9, -R5.reuse, R9, R13 ;  /* 0x0000000905097223 */ /* 0x040fe2000001010d */
[C---:B------:R-:W-:Y:S01]  /*0200*/  FFMA.FTZ R10, -R5.reuse, R10, R14 ;  /* 0x0000000a050a7223 */ /* 0x040fe2000001010e */
[----:B------:R-:W-:-:S05]  /*0210*/  FFMA.FTZ R11, -R5, R11, R15 ;  /* 0x0000000b050b7223 */ /* 0x000fca000001010f */
[----:B------:R-:W-:Y:S01]  /*0220*/  STG.E.128 desc[UR4][R2.64], R8 ;  /* 0x0000000802007986 */ /* 0x000fe2000c101d04 */
[----:B------:R-:W-:Y:S05]  /*0230*/  EXIT ;  /* 0x000000000000794d */ /* 0x000fea0003800000 */
.L_x_0:
[----:B------:R-:W-:-:S00]  /*0240*/  BRA `(.L_x_0) ;  /* 0xfffffffc00fc7947 */ /* 0x000fc0000383ffff */
[----:B------:R-:W-:-:S00]  /*0250*/  NOP ;  /* 0x0000000000007918 */ /* 0x000fc00000000000 */
        /* <DEDUP_REMOVED lines=10> */
.L_x_8:


//--------------------- .text._Z19quantize_err_kernelPKfPfS0_iifffffi --------------------------
	.section	.text._Z19quantize_err_kernelPKfPfS0_iifffffi,"ax",@progbits
	.align	128
        .global         _Z19quantize_err_kernelPKfPfS0_iifffffi
        .type           _Z19quantize_err_kernelPKfPfS0_iifffffi,@function
        .size           _Z19quantize_err_kernelPKfPfS0_iifffffi,(.L_x_9 - _Z19quantize_err_kernelPKfPfS0_iifffffi)
        .other          _Z19quantize_err_kernelPKfPfS0_iifffffi,@"STO_CUDA_ENTRY STV_DEFAULT"
_Z19quantize_err_kernelPKfPfS0_iifffffi:
.text._Z19quantize_err_kernelPKfPfS0_iifffffi:
        /* <DEDUP_REMOVED lines=14> */
[----:B------:R-:W0:Y:S01]  /*00e0*/  LDC R15, c[0x0][0x3b4] ;  /* 0x0000ed00ff0f7b82 */ /* 0x000e220000000800 */
[----:B------:R-:W1:Y:S01]  /*00f0*/  LDCU.64 UR8, c[0x0][0x380] ;  /* 0x00007000ff0877ac */ /* 0x000e620008000a00 */
[--C-:B------:R-:W-:Y:S01]  /*0100*/  SHF.R.S32.HI R9, RZ, 0x1f, R8.reuse ;  /* 0x0000001fff097819 */ /* 0x100fe20000011408 */
[----:B------:R-:W-:Y:S02]  /*0110*/  USHF.R.S32.HI UR4, URZ, 0x1f, UR7 ;  /* 0x0000001fff047899 */ /* 0x000fe40008011407 */
[----:B------:R-:W-:-:S03]  /*0120*/  IMAD.WIDE.U32 R2, R5, UR7, R8 ;  /* 0x0000000705027c25 */ /* 0x000fc6000f8e0008 */
[----:B------:R-:W2:Y:S01]  /*0130*/  LDC.64 R6, c[0x0][0x390] ;  /* 0x0000e400ff067b82 */ /* 0x000ea20000000a00 */
[----:B------:R-:W-:-:S05]  /*0140*/  IMAD R5, R5, UR4, RZ ;  /* 0x0000000405057c24 */ /* 0x000fca000f8e02ff */
[----:B------:R-:W-:Y:S02]  /*0150*/  IADD3 R3, PT, PT, R3, R5, RZ ;  /* 0x0000000503037210 */ /* 0x000fe40007ffe0ff */
[----:B-1----:R-:W-:-:S04]  /*0160*/  LEA R4, P1, R2, UR8, 0x2 ;  /* 0x0000000802047c11 */ /* 0x002fc8000f8210ff */
[----:B------:R-:W-:Y:S02]  /*0170*/  LEA.HI.X R5, R2, UR9, R3, 0x2, P1 ;  /* 0x0000000902057c11 */ /* 0x000fe400088f1403 */
[----:B0-----:R-:W-:-:S13]  /*0180*/  ISETP.GE.AND P0, PT, R15, RZ, PT ;  /* 0x000000ff0f00720c */ /* 0x001fda0003f06270 */
[----:B--2---:R-:W-:Y:S05]  /*0190*/  @!P0 EXIT ;  /* 0x000000000000894d */ /* 0x004fea0003800000 */
[----:B------:R-:W0:Y:S01]  /*01a0*/  LDC.64 R2, c[0x0][0x3a0] ;  /* 0x0000e800ff027b82 */ /* 0x000e220000000a00 */
[----:B------:R-:W1:Y:S01]  /*01b0*/  LDCU.64 UR6, c[0x0][0x358] ;  /* 0x00006b00ff0677ac */ /* 0x000e620008000a00 */
[----:B------:R-:W-:Y:S01]  /*01c0*/  SHF.R.S32.HI R13, RZ, 0x1f, R0 ;  /* 0x0000001fff0d7819 */ /* 0x000fe20000011400 */
[----:B------:R-:W-:Y:S01]  /*01d0*/  IMAD.WIDE R8, R8, 0x4, R6 ;  /* 0x0000000408087825 */ /* 0x000fe200078e0206 */
[----:B------:R-:W-:Y:S02]  /*01e0*/  ISETP.NE.AND P1, PT, R15, RZ, PT ;  /* 0x000000ff0f00720c */ /* 0x000fe40003f25270 */
[----:B------:R-:W-:Y:S02]  /*01f0*/  LEA.HI R13, R13, R0, RZ, 0x7 ;  /* 0x000000000d0d7211 */ /* 0x000fe400078f38ff */
[----:B------:R-:W-:Y:S02]  /*0200*/  LOP3.LUT R12, R15, 0x1, RZ, 0xc0, !PT ;  /* 0x000000010f0c7812 */ /* 0x000fe400078ec0ff */
[----:B------:R-:W-:-:S02]  /*0210*/  LOP3.LUT R13, R13, 0xffffff80, RZ, 0xc0, !PT ;  /* 0xffffff800d0d7812 */ /* 0x000fc400078ec0ff */
[----:B------:R-:W-:Y:S02]  /*0220*/  ISETP.NE.U32.AND P0, PT, R12, 0x1, PT ;  /* 0x000000010c00780c */ /* 0x000fe40003f05070 */
[----:B------:R-:W-:Y:S01]  /*0230*/  IADD3 R0, PT, PT, R0, -R13, RZ ;  /* 0x8000000d00007210 */ /* 0x000fe20007ffe0ff */
[----:B------:R-:W-:Y:S01]  /*0240*/  HFMA2 R13, -RZ, RZ, 0, 0 ;  /* 0x00000000ff0d7431 */ /* 0x000fe200000001ff */
[----:B------:R-:W-:Y:S01]  /*0250*/  I2FP.F32.U32 R12, R15 ;  /* 0x0000000f000c7245 */ /* 0x000fe20000201000 */
[----:B-1----:R-:W5:Y:S04]  /*0260*/  LDG.E.128.CONSTANT R8, desc[UR6][R8.64] ;  /* 0x0000000608087981 */ /* 0x002f68000c1e9d00 */
[----:B------:R-:W5:Y:S01]  /*0270*/  LDG.E.128.CONSTANT R4, desc[UR6][R4.64] ;  /* 0x0000000604047981 */ /* 0x000f62000c1e9d00 */
[----:B0-----:R-:W-:Y:S01]  /*0280*/  FADD.FTZ R3, R3, -R2 ;  /* 0x8000000203037221 */ /* 0x001fe20000010000 */
[----:B------:R-:W-:Y:S06]  /*0290*/  @!P1 BRA `(.L_x_1) ;  /* 0x0000000400e09947 */ /* 0x000fec0003800000 */
[----:B------:R0:W1:Y:S01]  /*02a0*/  MUFU.RCP R14, R12 ;  /* 0x0000000c000e7308 */ /* 0x0000620000001000 */
[----:B------:R-:W-:Y:S01]  /*02b0*/  IADD3 R13, PT, PT, R15, 0x1, RZ ;  /* 0x000000010f0d7810 */ /* 0x000fe20007ffe0ff */
[----:B------:R-:W2:Y:S01]  /*02c0*/  LDCU UR8, c[0x0][0x3b0] ;  /* 0x00007600ff0877ac */ /* 0x000ea20008000800 */
[----:B------:R-:W-:Y:S02]  /*02d0*/  MOV R15, R0 ;  /* 0x00000000000f7202 */ /* 0x000fe40000000f00 */
[----:B------:R-:W-:Y:S01]  /*02e0*/  LOP3.LUT R13, R13, 0xfffffffe, RZ, 0xc0, !PT ;  /* 0xfffffffe0d0d7812 */ /* 0x000fe200078ec0ff */
[----:B------:R-:W3:Y:S01]  /*02f0*/  LDCU.64 UR10, c[0x0][0x3a8] ;  /* 0x00007500ff0a77ac */ /* 0x000ee20008000a00 */
[----:B------:R-:W-:-:S05]  /*0300*/  UMOV UR4, URZ ;  /* 0x000000ff00047c82 */ /* 0x000fca0008000000 */
.L_x_2:
[----:B-1----:R-:W-:Y:S01]  /*0310*/  I2FP.F32.U32 R17, UR4 ;  /* 0x0000000400117c45 */ /* 0x002fe20008201000 */
[----:B------:R-:W-:-:S04]  /*0320*/  UIADD3 UR5, UPT, UPT, UR4, 0x1, URZ ;  /* 0x0000000104057890 */ /* 0x000fc8000fffe0ff */
[----:B-1----:R-:W-:Y:S02]  /*0330*/  FMUL.FTZ R17, R17, R14 ;  /* 0x0000000e11117220 */ /* 0x002fe40000410000 */
[----:B------:R-:W-:Y:S02]  /*0340*/  I2FP.F32.U32 R21, UR5 ;  /* 0x0000000500157c45 */ /* 0x000fe40008201000 */
[----:B------:R-:W-:-:S03]  /*0350*/  FADD.FTZ R16, -R17, 1 ;  /* 0x3f80000011107421 */ /* 0x000fc60000010100 */
[----:B------:R-:W-:Y:S01]  /*0360*/  FMUL.FTZ R21, R21, R14 ;  /* 0x0000000e15157220 */ /* 0x000fe20000410000 */
[----:B---3--:R-:W-:-:S03]  /*0370*/  FMUL.FTZ R16, R16, UR11 ;  /* 0x0000000b10107c20 */ /* 0x008fc60008410000 */
[----:B------:R-:W-:Y:S01]  /*0380*/  FADD.FTZ R20, -R21, 1 ;  /* 0x3f80000015147421 */ /* 0x000fe20000010100 */
[----:B--2---:R-:W-:-:S03]  /*0390*/  FFMA.FTZ R24, R17, UR8, R16 ;  /* 0x0000000811187c23 */ /* 0x004fc60008010010 */
[----:B------:R-:W-:Y:S01]  /*03a0*/  FMUL.FTZ R20, R20, UR11 ;  /* 0x0000000b14147c20 */ /* 0x000fe20008410000 */
[-C--:B-----5:R-:W-:Y:S01]  /*03b0*/  FMUL.FTZ R19, R8, R24.reuse ;  /* 0x0000001808137220 */ /* 0x0a0fe20000410000 */
[-C--:B------:R-:W-:Y:S01]  /*03c0*/  FMUL.FTZ R16, R9, R24.reuse ;  /* 0x0000001809107220 */ /* 0x080fe20000410000 */
[-C--:B------:R-:W-:Y:S01]  /*03d0*/  FMUL.FTZ R17, R10, R24.reuse ;  /* 0x000000180a117220 */ /* 0x080fe20000410000 */
[----:B------:R-:W-:Y:S01]  /*03e0*/  FMUL.FTZ R24, R11, R24 ;  /* 0x000000180b187220 */ /* 0x000fe20000410000 */
[----:B------:R-:W1:Y:S01]  /*03f0*/  MUFU.RCP R23, R19 ;  /* 0x0000001300177308 */ /* 0x000e620000001000 */
[----:B------:R-:W-:-:S07]  /*0400*/  FFMA.FTZ R20, R21, UR8, R20 ;  /* 0x0000000815147c23 */ /* 0x000fce0008010014 */
[----:B------:R-:W2:Y:S08]  /*0410*/  MUFU.RCP R18, R16 ;  /* 0x0000001000127308 */ /* 0x000eb00000001000 */
[----:B------:R-:W3:Y:S01]  /*0420*/  MUFU.RCP R25, R17 ;  /* 0x0000001100197308 */ /* 0x000ee20000001000 */
[----:B-1----:R-:W-:Y:S01]  /*0430*/  FMUL.FTZ R22, R4, R23 ;  /* 0x0000001704167220 */ /* 0x002fe20000410000 */
[----:B------:R-:W-:-:S06]  /*0440*/  FMUL.FTZ R23, R8, R20 ;  /* 0x0000001408177220 */ /* 0x000fcc0000410000 */
[----:B------:R-:W1:Y:S01]  /*0450*/  MUFU.RCP R28, R24 ;  /* 0x00000018001c7308 */ /* 0x000e620000001000 */
[----:B--2---:R-:W-:-:S07]  /*0460*/  FMUL.FTZ R26, R5, R18 ;  /* 0x00000012051a7220 */ /* 0x004fce0000410000 */
[----:B------:R-:W2:Y:S01]  /*0470*/  FRND R22, R22 ;  /* 0x0000001600167307 */ /* 0x000ea20000201000 */
[----:B---3--:R-:W-:-:S07]  /*0480*/  FMUL.FTZ R18, R6, R25 ;  /* 0x0000001906127220 */ /* 0x008fce0000410000 */
[----:B------:R-:W3:Y:S01]  /*0490*/  FRND R26, R26 ;  /* 0x0000001a001a7307 */ /* 0x000ee20000201000 */
[----:B-1----:R-:W-:Y:S01]  /*04a0*/  FMUL.FTZ R28, R7, R28 ;  /* 0x0000001c071c7220 */ /* 0x002fe20000410000 */
[----:B--2---:R-:W-:-:S06]  /*04b0*/  FMNMX.FTZ R25, R22, R3, PT ;  /* 0x0000000316197209 */ /* 0x004fcc0003810000 */
[----:B------:R-:W1:Y:S01]  /*04c0*/  MUFU.RCP R21, R23 ;  /* 0x0000001700157308 */ /* 0x000e620000001000 */
[----:B------:R-:W-:-:S07]  /*04d0*/  FMNMX.FTZ R22, R25, -R2, !PT ;  /* 0x8000000219167209 */ /* 0x000fce0007810000 */
[----:B------:R-:W2:Y:S01]  /*04e0*/  FRND R18, R18 ;  /* 0x0000001200127307 */ /* 0x000ea20000201000 */
[----:B------:R-:W-:Y:S01]  /*04f0*/  FFMA.FTZ R22, R19, R22, -R4 ;  /* 0x0000001613167223 */ /* 0x000fe20000010804 */
[----:B---3--:R-:W-:-:S03]  /*0500*/  FMNMX.FTZ R19, R26, R3, PT ;  /* 0x000000031a137209 */ /* 0x008fc60003810000 */
[----:B------:R-:W-:Y:S01]  /*0510*/  FADD.FTZ R22, |R22|, -RZ ;  /* 0x800000ff16167221 */ /* 0x000fe20000010200 */
[----:B------:R-:W-:Y:S02]  /*0520*/  FMNMX.FTZ R19, R19, -R2, !PT ;  /* 0x8000000213137209 */ /* 0x000fe40007810000 */
[----:B------:R-:W3:Y:S01]  /*0530*/  FRND R28, R28 ;  /* 0x0000001c001c7307 */ /* 0x000ee20000201000 */
[----:B-1----:R-:W-:Y:S02]  /*0540*/  FMUL.FTZ R29, R4, R21 ;  /* 0x00000015041d7220 */ /* 0x002fe40000410000 */
[----:B------:R-:W-:Y:S01]  /*0550*/  FFMA.FTZ R21, R16, R19, -R5 ;  /* 0x0000001310157223 */ /* 0x000fe20000010805 */
[-C--:B------:R-:W-:Y:S01]  /*0560*/  FMUL.FTZ R16, R9, R20.reuse ;  /* 0x0000001409107220 */ /* 0x080fe20000410000 */
[-C--:B------:R-:W-:Y:S01]  /*0570*/  FMUL.FTZ R19, R10, R20.reuse ;  /* 0x000000140a137220 */ /* 0x080fe20000410000 */
[----:B------:R-:W-:Y:S01]  /*0580*/  FMUL.FTZ R20, R11, R20 ;  /* 0x000000140b147220 */ /* 0x000fe20000410000 */
[----:B--2---:R-:W-:Y:S01]  /*0590*/  FMNMX.FTZ R25, R18, R3, PT ;  /* 0x0000000312197209 */ /* 0x004fe20003810000 */
[----:B------:R-:W1:Y:S01]  /*05a0*/  FRND R26, R29 ;  /* 0x0000001d001a7307 */ /* 0x000e620000201000 */
[----:B------:R-:W-:-:S02]  /*05b0*/  FADD.FTZ R21, |R21|, -RZ ;  /* 0x800000ff15157221 */ /* 0x000fc40000010200 */
[----:B------:R-:W-:Y:S02]  /*05c0*/  FMNMX.FTZ R18, R25, -R2, !PT ;  /* 0x8000000219127209 */ /* 0x000fe40007810000 */
[----:B---3--:R-:W-:-:S03]  /*05d0*/  FMNMX.FTZ R27, R28, R3, PT ;  /* 0x000000031c1b7209 */ /* 0x008fc60003810000 */
[----:B------:R-:W2:Y:S01]  /*05e0*/  MUFU.RCP R25, R19 ;  /* 0x0000001300197308 */ /* 0x000ea20000001000 */
[----:B------:R-:W-:Y:S01]  /*05f0*/  FFMA.FTZ R18, R17, R18, -R6 ;  /* 0x0000001211127223 */ /* 0x000fe20000010806 */
[----:B------:R-:W-:-:S03]  /*0600*/  FMNMX.FTZ R27, R27, -R2, !PT ;  /* 0x800000021b1b7209 */ /* 0x000fc60007810000 */
[----:B------:R-:W-:-:S03]  /*0610*/  FADD.FTZ R18, |R18|, -RZ ;  /* 0x800000ff12127221 */ /* 0x000fc60000010200 */
[----:B------:R-:W3:Y:S01]  /*0620*/  MUFU.RCP R28, R16 ;  /* 0x00000010001c7308 */ /* 0x000ee20000001000 */
[----:B------:R-:W-:Y:S01]  /*0630*/  FFMA.FTZ R17, R24, R27, -R7 ;  /* 0x0000001b18117223 */ /* 0x000fe20000010807 */
[----:B-1----:R-:W-:-:S04]  /*0640*/  FMNMX.FTZ R27, R26, R3, PT ;  /* 0x000000031a1b7209 */ /* 0x002fc80003810000 */
[----:B------:R-:W-:Y:S02]  /*0650*/  FMNMX.FTZ R27, R27, -R2, !PT ;  /* 0x800000021b1b7209 */ /* 0x000fe40007810000 */
[----:B------:R-:W1:Y:S01]  /*0660*/  MUFU.RCP R24, R20 ;  /* 0x0000001400187308 */ /* 0x000e620000001000 */
[----:B--2---:R-:W-:Y:S02]  /*0670*/  FMUL.FTZ R26, R6, R25 ;  /* 0x00000019061a7220 */ /* 0x004fe40000410000 */
[----:B------:R-:W-:Y:S01]  /*0680*/  FFMA.FTZ R23, R23, R27, -R4 ;  /* 0x0000001b17177223 */ /* 0x000fe20000010804 */
[----:B------:R-:W-:-:S03]  /*0690*/  FADD.FTZ R27, |R17|, -RZ ;  /* 0x800000ff111b7221 */ /* 0x000fc60000010200 */
[----:B------:R-:W-:Y:S01]  /*06a0*/  FADD.FTZ R17, |R23|, -RZ ;  /* 0x800000ff17117221 */ /* 0x000fe20000010200 */
[----:B------:R-:W2:Y:S01]  /*06b0*/  FRND R26, R26 ;  /* 0x0000001a001a7307 */ /* 0x000ea20000201000 */
[----:B---3--:R-:W-:-:S07]  /*06c0*/  FMUL.FTZ R28, R5, R28 ;  /* 0x0000001c051c7220 */ /* 0x008fce0000410000 */
[----:B------:R-:W3:Y:S01]  /*06d0*/  FRND R28, R28 ;  /* 0x0000001c001c7307 */ /* 0x000ee20000201000 */
[----:B-1----:R-:W-:Y:S01]  /*06e0*/  FMUL.FTZ R24, R7, R24 ;  /* 0x0000001807187220 */ /* 0x002fe20000410000 */
[----:B--2---:R-:W-:-:S06]  /*06f0*/  FMNMX.FTZ R29, R26, R3, PT ;  /* 0x000000031a1d7209 */ /* 0x004fcc0003810000 */
[----:B------:R-:W1:Y:S01]  /*0700*/  FRND R24, R24 ;  /* 0x0000001800187307 */ /* 0x000e620000201000 */
[----:B------:R-:W-:Y:S02]  /*0710*/  FMNMX.FTZ R29, R29, -R2, !PT ;  /* 0x800000021d1d7209 */ /* 0x000fe40007810000 */
[----:B---3--:R-:W-:-:S03]  /*0720*/  FMNMX.FTZ R25, R28, R3, PT ;  /* 0x000000031c197209 */ /* 0x008fc60003810000 */
[----:B------:R-:W-:Y:S02]  /*0730*/  FFMA.FTZ R29, R19, R29, -R6 ;  /* 0x0000001d131d7223 */ /* 0x000fe40000010806 */
[----:B------:R-:W2:Y:S01]  /*0740*/  MUFU.LG2 R22, R22 ;  /* 0x0000001600167308 */ /* 0x000ea20000000c00 */
[----:B------:R-:W-:Y:S02]  /*0750*/  FMNMX.FTZ R25, R25, -R2, !PT ;  /* 0x8000000219197209 */ /* 0x000fe40007810000 */
[----:B-1----:R-:W-:-:S03]  /*0760*/  FMNMX.FTZ R23, R24, R3, PT ;  /* 0x0000000318177209 */ /* 0x002fc60003810000 */
[----:B------:R-:W-:Y:S02]  /*0770*/  FFMA.FTZ R25, R16, R25, -R5 ;  /* 0x0000001910197223 */ /* 0x000fe40000010805 */
[----:B------:R-:W1:Y:S01]  /*0780*/  MUFU.LG2 R21, R21 ;  /* 0x0000001500157308 */ /* 0x000e620000000c00 */
[----:B------:R-:W-:Y:S01]  /*0790*/  FMNMX.FTZ R19, R23, -R2, !PT ;  /* 0x8000000217137209 */ /* 0x000fe20007810000 */
[----:B------:R-:W-:Y:S01]  /*07a0*/  FADD.FTZ R24, |R25|, -RZ ;  /* 0x800000ff19187221 */ /* 0x000fe20000010200 */
[----:B------:R-:W-:-:S03]  /*07b0*/  FADD.FTZ R23, |R29|, -RZ ;  /* 0x800000ff1d177221 */ /* 0x000fc60000010200 */
[----:B------:R-:W-:Y:S02]  /*07c0*/  FFMA.FTZ R19, R20, R19, -R7 ;  /* 0x0000001314137223 */ /* 0x000fe40000010807 */
[----:B------:R-:W3:Y:S01]  /*07d0*/  MUFU.LG2 R17, R17 ;  /* 0x0000001100117308 */ /* 0x000ee20000000c00 */
[----:B--2---:R-:W-:Y:S01]  /*07e0*/  FMUL.FTZ R20, R22, UR10 ;  /* 0x0000000a16147c20 */ /* 0x004fe20008410000 */
[----:B------:R-:W-:-:S06]  /*07f0*/  FADD.FTZ R19, |R19|, -RZ ;  /* 0x800000ff13137221 */ /* 0x000fcc0000010200 */
[----:B------:R-:W2:Y:S01]  /*0800*/  MUFU.LG2 R24, R24 ;  /* 0x0000001800187308 */ /* 0x000ea20000000c00 */
[----:B-1----:R-:W-:-:S07]  /*0810*/  FMUL.FTZ R21, R21, UR10 ;  /* 0x0000000a15157c20 */ /* 0x002fce0008410000 */
[----:B------:R-:W1:Y:S01]  /*0820*/  MUFU.LG2 R18, R18 ;  /* 0x0000001200127308 */ /* 0x000e620000000c00 */
[----:B---3--:R-:W-:-:S07]  /*0830*/  FMUL.FTZ R25, R17, UR10 ;  /* 0x0000000a11197c20 */ /* 0x008fce0008410000 */
[----:B------:R-:W3:Y:S01]  /*0840*/  MUFU.LG2 R23, R23 ;  /* 0x0000001700177308 */ /* 0x000ee20000000c00 */
[----:B--2---:R-:W-:-:S07]  /*0850*/  FMUL.FTZ R24, R24, UR10 ;  /* 0x0000000a18187c20 */ /* 0x004fce0008410000 */
[----:B------:R-:W2:Y:S01]  /*0860*/  MUFU.LG2 R16, R27 ;  /* 0x0000001b00107308 */ /* 0x000ea20000000c00 */
[----:B-1----:R-:W-:-:S07]  /*0870*/  FMUL.FTZ R18, R18, UR10 ;  /* 0x0000000a12127c20 */ /* 0x002fce0008410000 */
[----:B------:R-:W1:Y:S01]  /*0880*/  MUFU.LG2 R19, R19 ;  /* 0x0000001300137308 */ /* 0x000e620000000c00 */
[----:B---3--:R-:W-:-:S07]  /*0890*/  FMUL.FTZ R23, R23, UR10 ;  /* 0x0000000a17177c20 */ /* 0x008fce0008410000 */
[----:B------:R-:W-:Y:S01]  /*08a0*/  MUFU.EX2 R20, R20 ;  /* 0x0000001400147308 */ /* 0x000fe20000000800 */
[----:B--2---:R-:W-:Y:S02]  /*08b0*/  FMUL.FTZ R22, R16, UR10 ;  /* 0x0000000a10167c20 */ /* 0x004fe40008410000 */
[----:B------:R-:W2:Y:S05]  /*08c0*/  LDC.64 R16, c[0x0][0x388] ;  /* 0x0000e200ff107b82 */ /* 0x000eaa0000000a00 */
[----:B------:R-:W3:Y:S01]  /*08d0*/  MUFU.EX2 R21, R21 ;  /* 0x0000001500157308 */ /* 0x000ee20000000800 */
[----:B-1----:R-:W-:-:S07]  /*08e0*/  FMUL.FTZ R19, R19, UR10 ;  /* 0x0000000a13137c20 */ /* 0x002fce0008410000 */
[----:B------:R-:W-:Y:S08]  /*08f0*/  MUFU.EX2 R25, R25 ;  /* 0x0000001900197308 */ /* 0x000ff00000000800 */
[----:B------:R-:W1:Y:S01]  /*0900*/  MUFU.EX2 R24, R24 ;  /* 0x0000001800187308 */ /* 0x000e620000000800 */
[----:B------:R-:W-:Y:S01]  /*0910*/  UIADD3 UR4, UPT, UPT, UR4, 0x2, URZ ;  /* 0x0000000204047890 */ /* 0x000fe2000fffe0ff */
[----:B---3--:R-:W-:Y:S01]  /*0920*/  FADD.FTZ R21, R20, R21 ;  /* 0x0000001514157221 */ /* 0x008fe20000010000 */
[----:B--2---:R-:W-:-:S05]  /*0930*/  IMAD.WIDE R16, R15, 0x4, R16 ;  /* 0x000000040f107825 */ /* 0x004fca00078e0210 */
[----:B------:R-:W2:Y:S08]  /*0940*/  MUFU.EX2 R18, R18 ;  /* 0x0000001200127308 */ /* 0x000eb00000000800 */
[----:B------:R-:W3:Y:S01]  /*0950*/  MUFU.EX2 R23, R23 ;  /* 0x0000001700177308 */ /* 0x000ee20000000800 */
[----:B-1----:R-:W-:-:S07]  /*0960*/  FADD.FTZ R20, R25, R24 ;  /* 0x0000001819147221 */ /* 0x002fce0000010000 */
[----:B------:R-:W1:Y:S08]  /*0970*/  MUFU.EX2 R22, R22 ;  /* 0x0000001600167308 */ /* 0x000e700000000800 */
[----:B------:R-:W4:Y:S01]  /*0980*/  MUFU.EX2 R19, R19 ;  /* 0x0000001300137308 */ /* 0x000f220000000800 */
[----:B------:R-:W-:Y:S01]  /*0990*/  ISETP.NE.AND P1, PT, R13, UR4, PT ;  /* 0x000000040d007c0c */ /* 0x000fe2000bf25270 */
[----:B--2---:R-:W-:Y:S01]  /*09a0*/  FADD.FTZ R21, R21, R18 ;  /* 0x0000001215157221 */ /* 0x004fe20000010000 */
[----:B---3--:R-:W-:-:S03]  /*09b0*/  FADD.FTZ R20, R20, R23 ;  /* 0x0000001714147221 */ /* 0x008fc60000010000 */
[----:B-1----:R-:W-:Y:S01]  /*09c0*/  FADD.FTZ R21, R21, R22 ;  /* 0x0000001615157221 */ /* 0x002fe20000010000 */
[----:B------:R-:W-:-:S04]  /*09d0*/  IADD3 R15, PT, PT, R15, 0x100, RZ ;  /* 0x000001000f0f7810 */ /* 0x000fc80007ffe0ff */
[----:B------:R1:W-:Y:S01]  /*09e0*/  REDG.E.ADD.F32.FTZ.RN.STRONG.GPU desc[UR6][R16.64], R21 ;  /* 0x00000015100079a6 */ /* 0x0003e2000c12f306 */
[----:B----4-:R-:W-:-:S05]  /*09f0*/  FADD.FTZ R25, R20, R19 ;  /* 0x0000001314197221 */ /* 0x010fca0000010000 */
[----:B------:R1:W-:Y:S01]  /*0a00*/  REDG.E.ADD.F32.FTZ.RN.STRONG.GPU desc[UR6][R16.64+0x200], R25 ;  /* 0x00020019100079a6 */ /* 0x0003e2000c12f306 */
[----:B------:R-:W-:Y:S05]  /*0a10*/  @P1 BRA `(.L_x_2) ;  /* 0xfffffff8003c1947 */ /* 0x000fea000383ffff */
.L_x_1:
[----:B------:R-:W-:Y:S05]  /*0a20*/  @!P0 EXIT ;  /* 0x000000000000894d */ /* 0x000fea0003800000 */
[----:B------:R-:W2:Y:S01]  /*0a30*/  MUFU.RCP R15, R12 ;  /* 0x0000000c000f7308 */ /* 0x000ea20000001000 */
[----:B------:R-:W3:Y:S01]  /*0a40*/  LDCU.64 UR8, c[0x0][0x3a8] ;  /* 0x00007500ff0877ac */ /* 0x000ee20008000a00 */
[----:B------:R-:W-:Y:S02]  /*0a50*/  I2FP.F32.U32 R14, R13 ;  /* 0x0000000d000e7245 */ /* 0x000fe40000201000 */
[----:B------:R-:W-:Y:S01]  /*0a60*/  LEA R13, R13, R0, 0x7 ;  /* 0x000000000d0d7211 */ /* 0x000fe200078e38ff */
[----:B------:R-:W1:Y:S02]  /*0a70*/  LDCU UR4, c[0x0][0x3b0] ;  /* 0x00007600ff0477ac */ /* 0x000e640008000800 */
[----:B--2---:R-:W-:-:S04]  /*0a80*/  FMUL.FTZ R14, R14, R15 ;  /* 0x0000000f0e0e7220 */ /* 0x004fc80000410000 */
[----:B------:R-:W-:-:S04]  /*0a90*/  FADD.FTZ R15, -R14, 1 ;  /* 0x3f8000000e0f7421 */ /* 0x000fc80000010100 */
[----:B---3--:R-:W-:-:S04]  /*0aa0*/  FMUL.FTZ R15, R15, UR9 ;  /* 0x000000090f0f7c20 */ /* 0x008fc80008410000 */
[----:B-1----:R-:W-:-:S04]  /*0ab0*/  FFMA.FTZ R16, R14, UR4, R15 ;  /* 0x000000040e107c23 */ /* 0x002fc8000801000f */
[-C--:B-----5:R-:W-:Y:S01]  /*0ac0*/  FMUL.FTZ R15, R8, R16.reuse ;  /* 0x00000010080f7220 */ /* 0x0a0fe20000410000 */
[-C--:B------:R-:W-:Y:S01]  /*0ad0*/  FMUL.FTZ R14, R9, R16.reuse ;  /* 0x00000010090e7220 */ /* 0x080fe20000410000 */
[-C--:B------:R-:W-:Y:S01]  /*0ae0*/  FMUL.FTZ R9, R10, R16.reuse ;  /* 0x000000100a097220 */ /* 0x080fe20000410000 */
[----:B------:R-:W-:Y:S01]  /*0af0*/  FMUL.FTZ R8, R11, R16 ;  /* 0x000000100b087220 */ /* 0x000fe20000410000 */
[----:B------:R-:W1:Y:S08]  /*0b00*/  MUFU.RCP R17, R15 ;  /* 0x0000000f00117308 */ /* 0x000e700000001000 */
[----:B0-----:R-:W0:Y:S08]  /*0b10*/  MUFU.RCP R12, R14 ;  /* 0x0000000e000c7308 */ /* 0x001e300000001000 */
[----:B------:R-:W2:Y:S01]  /*0b20*/  MUFU.RCP R19, R9 ;  /* 0x0000000900137308 */ /* 0x000ea20000001000 */
[----:B-1----:R-:W-:-:S07]  /*0b30*/  FMUL.FTZ R10, R4, R17 ;  /* 0x00000011040a7220 */ /* 0x002fce0000410000 */
[----:B------:R-:W1:Y:S01]  /*0b40*/  MUFU.RCP R18, R8 ;  /* 0x0000000800127308 */ /* 0x000e620000001000 */
[----:B0-----:R-:W-:-:S07]  /*0b50*/  FMUL.FTZ R12, R5, R12 ;  /* 0x0000000c050c7220 */ /* 0x001fce0000410000 */
[----:B------:R-:W0:Y:S01]  /*0b60*/  FRND R10, R10 ;  /* 0x0000000a000a7307 */ /* 0x000e220000201000 */
[----:B--2---:R-:W-:-:S07]  /*0b70*/  FMUL.FTZ R16, R6, R19 ;  /* 0x0000001306107220 */ /* 0x004fce0000410000 */
[----:B------:R-:W2:Y:S01]  /*0b80*/  FRND R12, R12 ;  /* 0x0000000c000c7307 */ /* 0x000ea20000201000 */
[----:B-1----:R-:W-:Y:S01]  /*0b90*/  FMUL.FTZ R18, R7, R18 ;  /* 0x0000001207127220 */ /* 0x002fe20000410000 */
[----:B0-----:R-:W-:-:S06]  /*0ba0*/  FMNMX.FTZ R11, R10, R3, PT ;  /* 0x000000030a0b7209 */ /* 0x001fcc0003810000 */
[----:B------:R-:W0:Y:S01]  /*0bb0*/  FRND R16, R16 ;  /* 0x0000001000107307 */ /* 0x000e220000201000 */
[----:B------:R-:W-:Y:S02]  /*0bc0*/  FMNMX.FTZ R11, R11, -R2, !PT ;  /* 0x800000020b0b7209 */ /* 0x000fe40007810000 */
[----:B--2---:R-:W-:-:S05]  /*0bd0*/  FMNMX.FTZ R17, R12, R3, PT ;  /* 0x000000030c117209 */ /* 0x004fca0003810000 */
[----:B------:R-:W1:Y:S01]  /*0be0*/  FRND R18, R18 ;  /* 0x0000001200127307 */ /* 0x000e620000201000 */
[----:B------:R-:W-:Y:S01]  /*0bf0*/  FFMA.FTZ R11, R15, R11, -R4 ;  /* 0x0000000b0f0b7223 */ /* 0x000fe20000010804 */
[----:B------:R-:W-:-:S03]  /*0c00*/  FMNMX.FTZ R17, R17, -R2, !PT ;  /* 0x8000000211117209 */ /* 0x000fc60007810000 */
[----:B------:R-:W-:Y:S01]  /*0c10*/  FADD.FTZ R11, |R11|, -RZ ;  /* 0x800000ff0b0b7221 */ /* 0x000fe20000010200 */
[----:B0-----:R-:W-:Y:S01]  /*0c20*/  FMNMX.FTZ R15, R16, R3, PT ;  /* 0x00000003100f7209 */ /* 0x001fe20003810000 */
[----:B------:R-:W-:-:S03]  /*0c30*/  FFMA.FTZ R17, R14, R17, -R5 ;  /* 0x000000110e117223 */ /* 0x000fc60000010805 */
[-C--:B------:R-:W-:Y:S01]  /*0c40*/  FMNMX.FTZ R15, R15, -R2.reuse, !PT ;  /* 0x800000020f0f7209 */ /* 0x080fe20007810000 */
[----:B------:R-:W-:Y:S01]  /*0c50*/  FADD.FTZ R17, |R17|, -RZ ;  /* 0x800000ff11117221 */ /* 0x000fe20000010200 */
[----:B------:R-:W0:Y:S01]  /*0c60*/  MUFU.LG2 R11, R11 ;  /* 0x0000000b000b7308 */ /* 0x000e220000000c00 */
[----:B-1----:R-:W-:Y:S02]  /*0c70*/  FMNMX.FTZ R3, R18, R3, PT ;  /* 0x0000000312037209 */ /* 0x002fe40003810000 */
[----:B------:R-:W-:Y:S02]  /*0c80*/  FFMA.FTZ R15, R9, R15, -R6 ;  /* 0x0000000f090f7223 */ /* 0x000fe40000010806 */
[----:B------:R-:W-:Y:S02]  /*0c90*/  FMNMX.FTZ R3, R3, -R2, !PT ;  /* 0x8000000203037209 */ /* 0x000fe40007810000 */
[----:B------:R-:W-:Y:S01]  /*0ca0*/  FADD.FTZ R15, |R15|, -RZ ;  /* 0x800000ff0f0f7221 */ /* 0x000fe20000010200 */
[----:B------:R-:W1:Y:S02]  /*0cb0*/  MUFU.LG2 R17, R17 ;  /* 0x0000001100117308 */ /* 0x000e640000000c00 */
[----:B------:R-:W-:-:S04]  /*0cc0*/  FFMA.FTZ R3, R8, R3, -R7 ;  /* 0x0000000308037223 */ /* 0x000fc80000010807 */
[----:B------:R-:W-:Y:S02]  /*0cd0*/  FADD.FTZ R8, |R3|, -RZ ;  /* 0x800000ff03087221 */ /* 0x000fe40000010200 */
[----:B------:R-:W2:Y:S01]  /*0ce0*/  MUFU.LG2 R15, R15 ;  /* 0x0000000f000f7308 */ /* 0x000ea20000000c00 */
[----:B0-----:R-:W-:Y:S01]  /*0cf0*/  FMUL.FTZ R4, R11, UR8 ;  /* 0x000000080b047c20 */ /* 0x001fe20008410000 */
[----:B------:R-:W0:Y:S06]  /*0d00*/  LDC.64 R2, c[0x0][0x388] ;  /* 0x0000e200ff027b82 */ /* 0x000e2c0000000a00 */
[----:B------:R-:W3:Y:S01]  /*0d10*/  MUFU.LG2 R8, R8 ;  /* 0x0000000800087308 */ /* 0x000ee20000000c00 */
[----:B-1----:R-:W-:-:S07]  /*0d20*/  FMUL.FTZ R5, R17, UR8 ;  /* 0x0000000811057c20 */ /* 0x002fce0008410000 */
[----:B------:R-:W-:Y:S01]  /*0d30*/  MUFU.EX2 R4, R4 ;  /* 0x0000000400047308 */ /* 0x000fe20000000800 */
[----:B--2---:R-:W-:-:S07]  /*0d40*/  FMUL.FTZ R7, R15, UR8 ;  /* 0x000000080f077c20 */ /* 0x004fce0008410000 */
[----:B------:R-:W1:Y:S01]  /*0d50*/  MUFU.EX2 R5, R5 ;  /* 0x0000000500057308 */ /* 0x000e620000000800 */
[----:B---3--:R-:W-:Y:S01]  /*0d60*/  FMUL.FTZ R9, R8, UR8 ;  /* 0x0000000808097c20 */ /* 0x008fe20008410000 */
[----:B0-----:R-:W-:-:S06]  /*0d70*/  IMAD.WIDE R2, R13, 0x4, R2 ;  /* 0x000000040d027825 */ /* 0x001fcc00078e0202 */
[----:B------:R-:W0:Y:S08]  /*0d80*/  MUFU.EX2 R7, R7 ;  /* 0x0000000700077308 */ /* 0x000e300000000800 */
[----:B------:R-:W2:Y:S01]  /*0d90*/  MUFU.EX2 R9, R9 ;  /* 0x0000000900097308 */ /* 0x000ea20000000800 */
[----:B-1----:R-:W-:-:S04]  /*0da0*/  FADD.FTZ R6, R4, R5 ;  /* 0x0000000504067221 */ /* 0x002fc80000010000 */
[----:B0-----:R-:W-:-:S04]  /*0db0*/  FADD.FTZ R6, R6, R7 ;  /* 0x0000000706067221 */ /* 0x001fc80000010000 */
[----:B--2---:R-:W-:-:S05]  /*0dc0*/  FADD.FTZ R11, R6, R9 ;  /* 0x00000009060b7221 */ /* 0x004fca0000010000 */
[----:B------:R-:W-:Y:S01]  /*0dd0*/  REDG.E.ADD.F32.FTZ.RN.STRONG.GPU desc[UR6][R2.64], R11 ;  /* 0x0000000b020079a6 */ /* 0x000fe2000c12f306 */
[----:B------:R-:W-:Y:S05]  /*0de0*/  EXIT ;  /* 0x000000000000794d */ /* 0x000fea0003800000 */
.L_x_3:
        /* <DEDUP_REMOVED lines=9> */
.L_x_9:


//--------------------- .text._Z23adjust_error_row_kernelPKfPfS0_S0_iii --------------------------
	.section	.text._Z23adjust_error_row_kernelPKfPfS0_S0_iii,"ax",@progbits
	.align	128
        .global         _Z23adjust_error_row_kernelPKfPfS0_S0_iii
        .type           _Z23adjust_error_row_kernelPKfPfS0_S0_iii,@function
        .size           _Z23adjust_error_row_kernelPKfPfS0_S0_iii,(.L_x_10 - _Z23adjust_error_row_kernelPKfPfS0_S0_iii)
        .other          _Z23adjust_error_row_kernelPKfPfS0_S0_iii,@"STO_CUDA_ENTRY STV_DEFAULT"
_Z23adjust_error_row_kernelPKfPfS0_S0_iii:
.text._Z23adjust_error_row_kernelPKfPfS0_S0_iii:
[----:B------:R-:W-:Y:S01]  /*0000*/  LDC R1, c[0x0][0x37c] ;  /* 0x0000df00ff017b82 */ /* 0x000fe20000000800 */
[----:B------:R-:W0:Y:S07]  /*0010*/  S2R R3, SR_TID.X ;  /* 0x0000000000037919 */ /* 0x000e2e0000002100 */
[----:B------:R-:W0:Y:S01]  /*0020*/  S2UR UR4, SR_CTAID.X ;  /* 0x00000000000479c3 */ /* 0x000e220000002500 */
[----:B------:R-:W1:Y:S07]  /*0030*/  LDCU UR6, c[0x0][0x3a4] ;  /* 0x00007480ff0677ac */ /* 0x000e6e0008000800 */
[----:B------:R-:W0:Y:S02]  /*0040*/  LDC R0, c[0x0][0x360] ;  /* 0x0000d800ff007b82 */ /* 0x000e240000000800 */
[----:B0-----:R-:W-:-:S05]  /*0050*/  IMAD R0, R0, UR4, R3 ;  /* 0x0000000400007c24 */ /* 0x001fca000f8e0203 */
[----:B-1----:R-:W-:-:S13]  /*0060*/  ISETP.GE.AND P0, PT, R0, UR6, PT ;  /* 0x0000000600007c0c */ /* 0x002fda000bf06270 */
[----:B------:R-:W-:Y:S05]  /*0070*/  @P0 EXIT ;  /* 0x000000000000094d */ /* 0x000fea0003800000 */
[----:B------:R-:W0:Y:S01]  /*0080*/  LDC R11, c[0x0][0x3a0] ;  /* 0x0000e800ff0b7b82 */ /* 0x000e220000000800 */
[----:B------:R-:W0:Y:S01]  /*0090*/  LDCU UR7, c[0x0][0x3a8] ;  /* 0x00007500ff0777ac */ /* 0x000e220008000800 */
[----:B------:R-:W1:Y:S06]  /*00a0*/  LDCU.64 UR4, c[0x0][0x358] ;  /* 0x00006b00ff0477ac */ /* 0x000e6c0008000a00 */
[----:B------:R-:W2:Y:S08]  /*00b0*/  LDC.64 R2, c[0x0][0x380] ;  /* 0x0000e000ff027b82 */ /* 0x000eb00000000a00 */
[----:B------:R-:W3:Y:S08]  /*00c0*/  LDC.64 R4, c[0x0][0x390] ;  /* 0x0000e400ff047b82 */ /* 0x000ef00000000a00 */
[----:B------:R-:W4:Y:S01]  /*00d0*/  LDC.64 R6, c[0x0][0x398] ;  /* 0x0000e600ff067b82 */ /* 0x000f220000000a00 */
[----:B0-----:R-:W-:-:S04]  /*00e0*/  IMAD R9, R11, UR7, R11 ;  /* 0x000000070b097c24 */ /* 0x001fc8000f8e020b */
[----:B--2---:R-:W-:-:S03]  /*00f0*/  IMAD.WIDE R2, R9, 0x4, R2 ;  /* 0x0000000409027825 */ /* 0x004fc600078e0202 */
[----:B------:R-:W0:Y:S03]  /*0100*/  LDC.64 R8, c[0x0][0x388] ;  /* 0x0000e200ff087b82 */ /* 0x000e260000000a00 */
[----:B-1----:R-:W2:Y:S01]  /*0110*/  LDG.E.CONSTANT R2, desc[UR4][R2.64] ;  /* 0x0000000402027981 */ /* 0x002ea2000c1e9900 */
[----:B------:R-:W-:-:S04]  /*0120*/  IMAD R11, R11, UR6, R0 ;  /* 0x000000060b0b7c24 */ /* 0x000fc8000f8e0200 */
[----:B---3--:R-:W-:-:S04]  /*0130*/  IMAD.WIDE R4, R11, 0x4, R4 ;  /* 0x000000040b047825 */ /* 0x008fc800078e0204 */
[C---:B----4-:R-:W-:Y:S02]  /*0140*/  IMAD.WIDE R6, R11.reuse, 0x4, R6 ;  /* 0x000000040b067825 */ /* 0x050fe400078e0206 */
[----:B------:R-:W3:Y:S04]  /*0150*/  LDG.E.CONSTANT R4, desc[UR4][R4.64] ;  /* 0x0000000404047981 */ /* 0x000ee8000c1e9900 */
[----:B------:R-:W3:Y:S01]  /*0160*/  LDG.E.CONSTANT R7, desc[UR4][R6.64] ;  /* 0x0000000406077981 */ /* 0x000ee2000c1e9900 */
[----:B0-----:R-:W-:Y:S01]  /*0170*/  IMAD.WIDE R8, R11, 0x4, R8 ;  /* 0x000000040b087825 */ /* 0x001fe200078e0208 */
[----:B--2---:R-:W0:Y:S03]  /*0180*/  MUFU.RCP R13, R2 ;  /* 0x00000002000d7308 */ /* 0x004e260000001000 */
[----:B---3--:R-:W-:-:S04]  /*0190*/  FADD.FTZ R0, R4, -R7 ;  /* 0x8000000704007221 */ /* 0x008fc80000010000 */
[----:B0-----:R-:W-:-:S05]  /*01a0*/  FMUL.FTZ R11, R0, R13 ;  /* 0x0000000d000b7220 */ /* 0x001fca0000410000 */
[----:B------:R-:W-:Y:S01]  /*01b0*/  STG.E desc[UR4][R8.64], R11 ;  /* 0x0000000b08007986 */ /* 0x000fe2000c101904 */
[----:B------:R-:W-:Y:S05]  /*01c0*/  EXIT ;  /* 0x000000000000794d */ /* 0x000fea0003800000 */
.L_x_4:
        /* <DEDUP_REMOVED lines=11> */
.L_x_10:


//--------------------- .text._Z15quantize_kernelPKfPfS0_Ptiiff --------------------------
	.section	.text._Z15quantize_kernelPKfPfS0_Ptiiff,"ax",@progbits
	.align	128
        .global         _Z15quantize_kernelPKfPfS0_Ptiiff
        .type           _Z15quantize_kernelPKfPfS0_Ptiiff,@function
        .size           _Z15quantize_kernelPKfPfS0_Ptiiff,(.L_x_11 - _Z15quantize_kernelPKfPfS0_Ptiiff)
        .other          _Z15quantize_kernelPKfPfS0_Ptiiff,@"STO_CUDA_ENTRY STV_DEFAULT"
_Z15quantize_kernelPKfPfS0_Ptiiff:
.text._Z15quantize_kernelPKfPfS0_Ptiiff:
        /* <DEDUP_REMOVED lines=9> */
[----:B-1----:R-:W-:Y:S01]  /*0090*/  ISETP.GE.AND P0, PT, R2, UR7, PT ;  /* 0x0000000702007c0c */ /* 0x002fe2000bf06270 */
[----:B--2---:R-:W-:-:S05]  /*00a0*/  IMAD R7, R7, UR5, R0 ;  /* 0x0000000507077c24 */ /* 0x004fca000f8e0200 */
[----:B------:R-:W-:-:S13]  /*00b0*/  ISETP.GE.OR P0, PT, R7, UR6, P0 ;  /* 0x0000000607007c0c */ /* 0x000fda0008706670 */
[----:B------:R-:W-:Y:S05]  /*00c0*/  @P0 EXIT ;  /* 0x000000000000094d */ /* 0x000fea0003800000 */
[----:B------:R-:W0:Y:S01]  /*00d0*/  LDC.64 R4, c[0x0][0x390] ;  /* 0x0000e400ff047b82 */ /* 0x000e220000000a00 */
[----:B------:R-:W1:Y:S01]  /*00e0*/  LDCU.64 UR4, c[0x0][0x358] ;  /* 0x00006b00ff0477ac */ /* 0x000e620008000a00 */
[----:B------:R-:W-:Y:S01]  /*00f0*/  SHF.R.S32.HI R3, RZ, 0x1f, R2 ;  /* 0x0000001fff037819 */ /* 0x000fe20000011402 */
[----:B------:R-:W2:Y:S01]  /*0100*/  LDCU.64 UR8, c[0x0][0x380] ;  /* 0x00007000ff0877ac */ /* 0x000ea20008000a00 */
[----:B------:R-:W-:Y:S01]  /*0110*/  USHF.R.S32.HI UR6, URZ, 0x1f, UR7 ;  /* 0x0000001fff067899 */ /* 0x000fe20008011407 */
[----:B------:R-:W3:Y:S05]  /*0120*/  LDCU.64 UR10, c[0x0][0x398] ;  /* 0x00007300ff0a77ac */ /* 0x000eea0008000a00 */
[----:B------:R-:W-:Y:S01]  /*0130*/  IMAD R11, R7, UR6, RZ ;  /* 0x00000006070b7c24 */ /* 0x000fe2000f8e02ff */
[----:B------:R-:W4:Y:S01]  /*0140*/  LDCU.64 UR12, c[0x0][0x388] ;  /* 0x00007100ff0c77ac */ /* 0x000f220008000a00 */
[----:B0-----:R-:W-:-:S04]  /*0150*/  IMAD.WIDE R4, R2, 0x4, R4 ;  /* 0x0000000402047825 */ /* 0x001fc800078e0204 */
[----:B------:R-:W-:Y:S02]  /*0160*/  IMAD.WIDE.U32 R2, R7, UR7, R2 ;  /* 0x0000000707027c25 */ /* 0x000fe4000f8e0002 */
[----:B-1----:R-:W5:Y:S02]  /*0170*/  LDG.E.CONSTANT R4, desc[UR4][R4.64] ;  /* 0x0000000404047981 */ /* 0x002f64000c1e9900 */
[----:B------:R-:W-:Y:S02]  /*0180*/  IMAD.IADD R11, R3, 0x1, R11 ;  /* 0x00000001030b7824 */ /* 0x000fe400078e020b */
[----:B------:R-:W-:-:S03]  /*0190*/  IMAD.SHL.U32 R8, R2, 0x4, RZ ;  /* 0x0000000402087824 */ /* 0x000fc600078e00ff */
[----:B------:R-:W-:Y:S02]  /*01a0*/  SHF.L.U64.HI R9, R2, 0x2, R11 ;  /* 0x0000000202097819 */ /* 0x000fe4000001020b */
[----:B--2---:R-:W-:-:S04]  /*01b0*/  IADD3 R6, P0, PT, R8, UR8, RZ ;  /* 0x0000000808067c10 */ /* 0x004fc8000ff1e0ff */
[----:B------:R-:W-:Y:S01]  /*01c0*/  IADD3.X R7, PT, PT, R9, UR9, RZ, P0, !PT ;  /* 0x0000000909077c10 */ /* 0x000fe200087fe4ff */
[----:B------:R-:W0:Y:S04]  /*01d0*/  LDCU.64 UR8, c[0x0][0x3a8] ;  /* 0x00007500ff0877ac */ /* 0x000e280008000a00 */
[----:B------:R-:W2:Y:S01]  /*01e0*/  LDG.E.CONSTANT R6, desc[UR4][R6.64] ;  /* 0x0000000406067981 */ /* 0x000ea2000c1e9900 */
[----:B---3--:R-:W-:-:S04]  /*01f0*/  ISETP.NE.U32.AND P0, PT, RZ, UR10, PT ;  /* 0x0000000aff007c0c */ /* 0x008fc8000bf05070 */
[----:B------:R-:W-:Y:S01]  /*0200*/  ISETP.NE.AND.EX P0, PT, RZ, UR11, PT, P0 ;  /* 0x0000000bff007c0c */ /* 0x000fe2000bf05300 */
[----:B-----5:R-:W2:Y:S02]  /*0210*/  MUFU.RCP R3, R4 ;  /* 0x0000000400037308 */ /* 0x020ea40000001000 */
[----:B--2---:R-:W-:Y:S01]  /*0220*/  FMUL.FTZ R0, R6, R3 ;  /* 0x0000000306007220 */ /* 0x004fe20000410000 */
[----:B0-----:R-:W-:-:S05]  /*0230*/  F2FP.F16.F32.PACK_AB R6, RZ, UR8 ;  /* 0x00000008ff067c3e */ /* 0x001fca00080000ff */
[----:B------:R-:W0:Y:S02]  /*0240*/  FRND R0, R0 ;  /* 0x0000000000007307 */ /* 0x000e240000201000 */
[----:B0-----:R-:W-:-:S05]  /*0250*/  FADD.FTZ R3, R0, UR8 ;  /* 0x0000000800037e21 */ /* 0x001fca0008010000 */
[----:B------:R-:W-:-:S04]  /*0260*/  FMNMX.FTZ R3, R3, UR9, PT ;  /* 0x0000000903037c09 */ /* 0x000fc8000b810000 */
[----:B------:R-:W-:-:S04]  /*0270*/  FMNMX.FTZ R3, RZ, R3, !PT ;  /* 0x00000003ff037209 */ /* 0x000fc80007810000 */
[----:B------:R-:W-:Y:S02]  /*0280*/  F2FP.F16.F32.PACK_AB R5, R3, R4 ;  /* 0x000000040305723e */ /* 0x000fe400000000ff */
[----:B------:R-:W0:Y:S01]  /*0290*/  @P0 F2I.FTZ.U32.TRUNC.NTZ R3, R3 ;  /* 0x0000000300030305 */ /* 0x000e22000021f000 */
[----:B------:R-:W-:Y:S02]  /*02a0*/  @P0 LEA R4, P1, R2, UR10, 0x1 ;  /* 0x0000000a02040c11 */ /* 0x000fe4000f8208ff */
[----:B------:R-:W-:Y:S01]  /*02b0*/  HADD2 R7, R5.H1_H1, -R6.H0_H0 ;  /* 0xa000000605077230 */ /* 0x000fe20000000c00 */
[----:B----4-:R-:W-:-:S03]  /*02c0*/  IADD3 R6, P2, PT, R8, UR12, RZ ;  /* 0x0000000c08067c10 */ /* 0x010fc6000ff5e0ff */
[----:B------:R-:W-:Y:S01]  /*02d0*/  HMUL2 R0, R7.H0_H0, R5.H0_H0 ;  /* 0x2000000507007232 */ /* 0x000fe20000000800 */
[----:B------:R-:W-:Y:S02]  /*02e0*/  @P0 LEA.HI.X R5, R2, UR11, R11, 0x1, P1 ;  /* 0x0000000b02050c11 */ /* 0x000fe400088f0c0b */
[----:B------:R-:W-:Y:S02]  /*02f0*/  IADD3.X R7, PT, PT, R9, UR13, RZ, P2, !PT ;  /* 0x0000000d09077c10 */ /* 0x000fe400097fe4ff */
[----:B------:R-:W-:Y:S01]  /*0300*/  HADD2.F32 R9, -RZ, R0.H0_H0 ;  /* 0x20000000ff097230 */ /* 0x000fe20000004100 */
[----:B0-----:R-:W-:Y:S04]  /*0310*/  @P0 STG.E.U16 desc[UR4][R4.64], R3 ;  /* 0x0000000304000986 */ /* 0x001fe8000c101504 */
[----:B------:R-:W-:Y:S01]  /*0320*/  STG.E desc[UR4][R6.64], R9 ;  /* 0x0000000906007986 */ /* 0x000fe2000c101904 */
[----:B------:R-:W-:Y:S05]  /*0330*/  EXIT ;  /* 0x000000000000794d */ /* 0x000fea0003800000 */
.L_x_5:
        /* <DEDUP_REMOVED lines=12> */
.L_x_11:


//--------------------- .text._Z28fused_quantize_adjust_kernelPKfPfS0_PtS0_S1_iiiff --------------------------
	.section	.text._Z28fused_quantize_adjust_kernelPKfPfS0_PtS0_S1_iiiff,"ax",@progbits
	.align	128
        .global         _Z28fused_quantize_adjust_kernelPKfPfS0_PtS0_S1_iiiff
        .type           _Z28fused_quantize_adjust_kernelPKfPfS0_PtS0_S1_iiiff,@function
        .size           _Z28fused_quantize_adjust_kernelPKfPfS0_PtS0_S1_iiiff,(.L_x_12 - _Z28fused_quantize_adjust_kernelPKfPfS0_PtS0_S1_iiiff)
        .other          _Z28fused_quantize_adjust_kernelPKfPfS0_PtS0_S1_iiiff,@"STO_CUDA_ENTRY STV_DEFAULT"
_Z28fused_quantize_adjust_kernelPKfPfS0_PtS0_S1_iiiff:
.text._Z28fused_quantize_adjust_kernelPKfPfS0_PtS0_S1_iiiff:
        /* <DEDUP_REMOVED lines=8> */
[----:B------:R-:W0:Y:S01]  /*0080*/  LDC.64 R4, c[0x0][0x390] ;  /* 0x0000e400ff047b82 */ /* 0x000e220000000a00 */
[----:B------:R-:W1:Y:S01]  /*0090*/  LDCU.64 UR4, c[0x0][0x358] ;  /* 0x00006b00ff0477ac */ /* 0x000e620008000a00 */
[----:B------:R-:W-:Y:S01]  /*00a0*/  SHF.R.S32.HI R3, RZ, 0x1f, R2 ;  /* 0x0000001fff037819 */ /* 0x000fe20000011402 */
[----:B------:R-:W2:Y:S05]  /*00b0*/  LDCU.64 UR8, c[0x0][0x380] ;  /* 0x00007000ff0877ac */ /* 0x000eaa0008000a00 */
[----:B------:R-:W3:Y:S01]  /*00c0*/  LDC R10, c[0x0][0x3b0] ;  /* 0x0000ec00ff0a7b82 */ /* 0x000ee20000000800 */
[----:B------:R-:W4:Y:S07]  /*00d0*/  LDCU.64 UR10, c[0x0][0x398] ;  /* 0x00007300ff0a77ac */ /* 0x000f2e0008000a00 */
[----:B------:R-:W5:Y:S01]  /*00e0*/  LDC.64 R14, c[0x0][0x3a0] ;  /* 0x0000e800ff0e7b82 */ /* 0x000f620000000a00 */
[----:B0-----:R-:W-:-:S05]  /*00f0*/  IMAD.WIDE R4, R2, 0x4, R4 ;  /* 0x0000000402047825 */ /* 0x001fca00078e0204 */
[----:B-1----:R0:W4:Y:S01]  /*0100*/  LDG.E.CONSTANT R12, desc[UR4][R4.64] ;  /* 0x00000004040c7981 */ /* 0x002122000c1e9900 */
[----:B---3--:R-:W-:-:S04]  /*0110*/  IMAD.WIDE R2, R10, UR7, R2 ;  /* 0x000000070a027c25 */ /* 0x008fc8000f8e0202 */
[C---:B------:R-:W-:Y:S01]  /*0120*/  IMAD.SHL.U32 R7, R2.reuse, 0x4, RZ ;  /* 0x0000000402077824 */ /* 0x040fe200078e00ff */
[----:B------:R-:W-:-:S04]  /*0130*/  SHF.L.U64.HI R0, R2, 0x2, R3 ;  /* 0x0000000202007819 */ /* 0x000fc80000010203 */
[----:B--2---:R-:W-:Y:S01]  /*0140*/  IADD3 R8, P0, PT, R7, UR8, RZ ;  /* 0x0000000807087c10 */ /* 0x004fe2000ff1e0ff */
[----:B------:R-:W1:Y:S03]  /*0150*/  LDCU UR8, c[0x0][0x3b4] ;  /* 0x00007680ff0877ac */ /* 0x000e660008000800 */
[----:B------:R-:W-:-:S05]  /*0160*/  IADD3.X R9, PT, PT, R0, UR9, RZ, P0, !PT ;  /* 0x0000000900097c10 */ /* 0x000fca00087fe4ff */
[----:B------:R-:W2:Y:S01]  /*0170*/  LDG.E.CONSTANT R6, desc[UR4][R8.64] ;  /* 0x0000000408067981 */ /* 0x000ea2000c1e9900 */
[--C-:B------:R-:W-:Y:S01]  /*0180*/  SHF.R.S32.HI R11, RZ, 0x1f, R10.reuse ;  /* 0x0000001fff0b7819 */ /* 0x100fe2000001140a */
[----:B-1----:R-:W-:Y:S02]  /*0190*/  USHF.R.S32.HI UR6, URZ, 0x1f, UR8 ;  /* 0x0000001fff067899 */ /* 0x002fe40008011408 */
[----:B0-----:R-:W-:-:S04]  /*01a0*/  IMAD.WIDE.U32 R4, R10, UR8, R10 ;  /* 0x000000080a047c25 */ /* 0x001fc8000f8e000a */
[----:B------:R-:W-:-:S04]  /*01b0*/  IMAD R13, R10, UR6, RZ ;  /* 0x000000060a0d7c24 */ /* 0x000fc8000f8e02ff */
[----:B------:R-:W-:Y:S01]  /*01c0*/  IMAD R13, R11, UR8, R13 ;  /* 0x000000080b0d7c24 */ /* 0x000fe2000f8e020d */
[C---:B-----5:R-:W-:Y:S01]  /*01d0*/  LEA R10, P0, R4.reuse, R14, 0x2 ;  /* 0x0000000e040a7211 */ /* 0x060fe200078010ff */
[----:B------:R-:W0:Y:S02]  /*01e0*/  LDCU UR6, c[0x0][0x3bc] ;  /* 0x00007780ff0677ac */ /* 0x000e240008000800 */
[----:B------:R-:W-:Y:S01]  /*01f0*/  IMAD.IADD R5, R5, 0x1, R13 ;  /* 0x0000000105057824 */ /* 0x000fe200078e020d */
[----:B------:R-:W1:Y:S04]  /*0200*/  LDCU UR8, c[0x0][0x3c0] ;  /* 0x00007800ff0877ac */ /* 0x000e680008000800 */
[----:B------:R-:W-:-:S05]  /*0210*/  LEA.HI.X R11, R4, R15, R5, 0x2, P0 ;  /* 0x0000000f040b7211 */ /* 0x000fca00000f1405 */
[----:B------:R3:W5:Y:S01]  /*0220*/  LDG.E.CONSTANT R10, desc[UR4][R10.64] ;  /* 0x000000040a0a7981 */ /* 0x000762000c1e9900 */
[----:B----4-:R-:W-:-:S04]  /*0230*/  ISETP.NE.U32.AND P0, PT, RZ, UR10, PT ;  /* 0x0000000aff007c0c */ /* 0x010fc8000bf05070 */
[----:B------:R-:W-:Y:S01]  /*0240*/  ISETP.NE.AND.EX P0, PT, RZ, UR11, PT, P0 ;  /* 0x0000000bff007c0c */ /* 0x000fe2000bf05300 */
[----:B------:R-:W2:Y:S02]  /*0250*/  MUFU.RCP R5, R12 ;  /* 0x0000000c00057308 */ /* 0x000ea40000001000 */
[----:B--2---:R-:W-:-:S06]  /*0260*/  FMUL.FTZ R8, R6, R5 ;  /* 0x0000000506087220 */ /* 0x004fcc0000410000 */
[----:B------:R-:W0:Y:S02]  /*0270*/  FRND R8, R8 ;  /* 0x0000000800087307 */ /* 0x000e240000201000 */
[----:B0-----:R-:W-:-:S05]  /*0280*/  FADD.FTZ R4, R8, UR6 ;  /* 0x0000000608047e21 */ /* 0x001fca0008010000 */
[----:B-1----:R-:W-:Y:S01]  /*0290*/  FMNMX.FTZ R9, R4, UR8, PT ;  /* 0x0000000804097c09 */ /* 0x002fe2000b810000 */
[----:B------:R-:W0:Y:S01]  /*02a0*/  LDCU.64 UR8, c[0x0][0x388] ;  /* 0x00007100ff0877ac */ /* 0x000e220008000a00 */
[----:B------:R-:W1:Y:S02]  /*02b0*/  LDC.64 R4, c[0x0][0x3a8] ;  /* 0x0000ea00ff047b82 */ /* 0x000e640000000a00 */
[----:B---3--:R-:W-:Y:S02]  /*02c0*/  FMNMX.FTZ R11, RZ, R9, !PT ;  /* 0x00000009ff0b7209 */ /* 0x008fe40007810000 */
[----:B------:R-:W-:Y:S02]  /*02d0*/  F2FP.F16.F32.PACK_AB R9, RZ, UR6 ;  /* 0x00000006ff097c3e */ /* 0x000fe400080000ff */
[----:B------:R-:W-:Y:S01]  /*02e0*/  F2FP.F16.F32.PACK_AB R12, R11, R12 ;  /* 0x0000000c0b0c723e */ /* 0x000fe200000000ff */
[----:B-----5:R-:W2:Y:S04]  /*02f0*/  MUFU.RCP R15, R10 ;  /* 0x0000000a000f7308 */ /* 0x020ea80000001000 */
[----:B------:R-:W-:-:S04]  /*0300*/  HADD2 R9, R12.H1_H1, -R9.H0_H0 ;  /* 0xa00000090c097230 */ /* 0x000fc80000000c00 */
[----:B------:R-:W-:Y:S01]  /*0310*/  HMUL2 R9, R9.H0_H0, R12.H0_H0 ;  /* 0x2000000c09097232 */ /* 0x000fe20000000800 */
[----:B------:R-:W3:Y:S01]  /*0320*/  @P0 F2I.FTZ.U32.TRUNC.NTZ R11, R11 ;  /* 0x0000000b000b0305 */ /* 0x000ee2000021f000 */
[----:B------:R-:W-:-:S03]  /*0330*/  @P0 LEA R8, P1, R2, UR10, 0x1 ;  /* 0x0000000a02080c11 */ /* 0x000fc6000f8208ff */
[----:B------:R-:W-:Y:S01]  /*0340*/  HADD2.F32 R13, -RZ, R9.H0_H0 ;  /* 0x20000009ff0d7230 */ /* 0x000fe20000004100 */
[----:B------:R-:W-:Y:S02]  /*0350*/  @P0 LEA.HI.X R9, R2, UR11, R3, 0x1, P1 ;  /* 0x0000000b02090c11 */ /* 0x000fe400088f0c03 */
[C---:B0-----:R-:W-:Y:S02]  /*0360*/  IADD3 R2, P1, PT, R7.reuse, UR8, RZ ;  /* 0x0000000807027c10 */ /* 0x041fe4000ff3e0ff */
[----:B-1----:R-:W-:Y:S01]  /*0370*/  IADD3 R4, P2, PT, R7, R4, RZ ;  /* 0x0000000407047210 */ /* 0x002fe20007f5e0ff */
[----:B------:R-:W-:Y:S01]  /*0380*/  FADD.FTZ R6, R6, -R13 ;  /* 0x8000000d06067221 */ /* 0x000fe20000010000 */
[----:B------:R-:W-:-:S03]  /*0390*/  IADD3.X R3, PT, PT, R0, UR9, RZ, P1, !PT ;  /* 0x0000000900037c10 */ /* 0x000fc60008ffe4ff */
[----:B------:R-:W-:Y:S02]  /*03a0*/  IMAD.X R5, R0, 0x1, R5, P2 ;  /* 0x0000000100057824 */ /* 0x000fe400010e0605 */
[----:B--2---:R-:W-:Y:S01]  /*03b0*/  FMUL.FTZ R7, R6, R15 ;  /* 0x0000000f06077220 */ /* 0x004fe20000410000 */
[----:B---3--:R-:W-:Y:S04]  /*03c0*/  @P0 STG.E.U16 desc[UR4][R8.64], R11 ;  /* 0x0000000b08000986 */ /* 0x008fe8000c101504 */
[----:B------:R-:W-:Y:S04]  /*03d0*/  STG.E desc[UR4][R2.64], R13 ;  /* 0x0000000d02007986 */ /* 0x000fe8000c101904 */
[----:B------:R-:W-:Y:S01]  /*03e0*/  STG.E desc[UR4][R4.64], R7 ;  /* 0x0000000704007986 */ /* 0x000fe2000c101904 */
[----:B------:R-:W-:Y:S05]  /*03f0*/  EXIT ;  /* 0x000000000000794d */ /* 0x000fea0003800000 */
.L_x_6:
        /* <DEDUP_REMOVED lines=16> */
.L_x_12:


//--------------------- .text._Z19quantize_rtn_kernelPfPKfPtiiiff --------------------------
	.section	.text._Z19quantize_rtn_kernelPfPKfPtiiiff,"ax",@progbits
	.align	128
        .global         _Z19quantize_rtn_kernelPfPKfPtiiiff
        .type           _Z19quantize_rtn_kernelPfPKfPtiiiff,@function
        .size           _Z19quantize_rtn_kernelPfPKfPtiiiff,(.L_x_13 - _Z19quantize_rtn_kernelPfPKfPtiiiff)
        .other          _Z19quantize_rtn_kernelPfPKfPtiiiff,@"STO_CUDA_ENTRY STV_DEFAULT"
_Z19quantize_rtn_kernelPfPKfPtiiiff:
.text._Z19quantize_rtn_kernelPfPKfPtiiiff:
        /* <DEDUP_REMOVED lines=13> */
[----:B------:R-:W4:Y:S01]  /*00d0*/  LDCU.64 UR10, c[0x0][0x390] ;  /* 0x00007200ff0a77ac */ /* 0x000f220008000a00 */
[----:B------:R-:W5:Y:S01]  /*00e0*/  LDCU UR7, c[0x0][0x3a4] ;  /* 0x00007480ff0777ac */ /* 0x000f620008000800 */
[----:B0-----:R-:W-:-:S06]  /*00f0*/  IMAD.WIDE R6, R4, 0x4, R6 ;  /* 0x0000000404067825 */ /* 0x001fcc00078e0206 */
[----:B-1----:R-:W5:Y:S01]  /*0100*/  LDG.E.CONSTANT R6, desc[UR4][R6.64] ;  /* 0x0000000406067981 */ /* 0x002f62000c1e9900 */
[----:B---3--:R-:W-:-:S03]  /*0110*/  IMAD.WIDE R4, R3, UR6, R4 ;  /* 0x0000000603047c25 */ /* 0x008fc6000f8e0204 */
[C---:B--2---:R-:W-:Y:S01]  /*0120*/  LEA R2, P0, R4.reuse, UR8, 0x2 ;  /* 0x0000000804027c11 */ /* 0x044fe2000f8010ff */
[----:B------:R-:W0:Y:S03]  /*0130*/  LDCU UR8, c[0x0][0x3a8] ;  /* 0x00007500ff0877ac */ /* 0x000e260008000800 */
[----:B------:R-:W-:-:S05]  /*0140*/  LEA.HI.X R3, R4, UR9, R5, 0x2, P0 ;  /* 0x0000000904037c11 */ /* 0x000fca00080f1405 */
[----:B------:R-:W2:Y:S01]  /*0150*/  LDG.E R0, desc[UR4][R2.64] ;  /* 0x0000000402007981 */ /* 0x000ea2000c1e1900 */
[----:B----4-:R-:W-:Y:S02]  /*0160*/  ISETP.NE.U32.AND P0, PT, RZ, UR10, PT ;  /* 0x0000000aff007c0c */ /* 0x010fe4000bf05070 */
[----:B-----5:R-:W-:Y:S02]  /*0170*/  F2FP.F16.F32.PACK_AB R8, RZ, UR7 ;  /* 0x00000007ff087c3e */ /* 0x020fe400080000ff */
[----:B------:R-:W-:Y:S01]  /*0180*/  ISETP.NE.AND.EX P0, PT, RZ, UR11, PT, P0 ;  /* 0x0000000bff007c0c */ /* 0x000fe2000bf05300 */
[----:B------:R-:W2:Y:S02]  /*0190*/  MUFU.RCP R9, R6 ;  /* 0x0000000600097308 */ /* 0x000ea40000001000 */
[----:B--2---:R-:W-:-:S06]  /*01a0*/  FMUL.FTZ R0, R0, R9 ;  /* 0x0000000900007220 */ /* 0x004fcc0000410000 */
[----:B------:R-:W1:Y:S02]  /*01b0*/  FRND R0, R0 ;  /* 0x0000000000007307 */ /* 0x000e640000201000 */
[----:B-1----:R-:W-:-:S05]  /*01c0*/  FADD.FTZ R7, R0, UR7 ;  /* 0x0000000700077e21 */ /* 0x002fca0008010000 */
[----:B0-----:R-:W-:-:S04]  /*01d0*/  FMNMX.FTZ R7, R7, UR8, PT ;  /* 0x0000000807077c09 */ /* 0x001fc8000b810000 */
[----:B------:R-:W-:-:S04]  /*01e0*/  FMNMX.FTZ R9, RZ, R7, !PT ;  /* 0x00000007ff097209 */ /* 0x000fc80007810000 */
[----:B------:R-:W-:Y:S02]  /*01f0*/  F2FP.F16.F32.PACK_AB R7, R9, R6 ;  /* 0x000000060907723e */ /* 0x000fe400000000ff */
[----:B------:R-:W0:Y:S01]  /*0200*/  @P0 F2I.FTZ.U32.TRUNC.NTZ R9, R9 ;  /* 0x0000000900090305 */ /* 0x000e22000021f000 */
[----:B------:R-:W-:Y:S02]  /*0210*/  @P0 LEA R6, P1, R4, UR10, 0x1 ;  /* 0x0000000a04060c11 */ /* 0x000fe4000f8208ff */
[----:B------:R-:W-:-:S04]  /*0220*/  HADD2 R8, R7.H1_H1, -R8.H0_H0 ;  /* 0xa000000807087230 */ /* 0x000fc80000000c00 */
[----:B------:R-:W-:Y:S01]  /*0230*/  HMUL2 R8, R8.H0_H0, R7.H0_H0 ;  /* 0x2000000708087232 */ /* 0x000fe20000000800 */
[----:B------:R-:W-:-:S04]  /*0240*/  @P0 LEA.HI.X R7, R4, UR11, R5, 0x1, P1 ;  /* 0x0000000b04070c11 */ /* 0x000fc800088f0c05 */
[----:B------:R-:W-:Y:S01]  /*0250*/  HADD2.F32 R5, -RZ, R8.H0_H0 ;  /* 0x20000008ff057230 */ /* 0x000fe20000004100 */
[----:B0-----:R-:W-:Y:S04]  /*0260*/  @P0 STG.E.U16 desc[UR4][R6.64], R9 ;  /* 0x0000000906000986 */ /* 0x001fe8000c101504 */
[----:B------:R-:W-:Y:S01]  /*0270*/  STG.E desc[UR4][R2.64], R5 ;  /* 0x0000000502007986 */ /* 0x000fe2000c101904 */
[----:B------:R-:W-:Y:S05]  /*0280*/  EXIT ;  /* 0x000000000000794d */ /* 0x000fea0003800000 */
.L_x_7:
        /* <DEDUP_REMOVED lines=15> */
.L_x_13:


//--------------------- .nv.global.init           --------------------------
	.section	.nv.global.init,"aw",@progbits
	.align	4
.nv.global.init:
	.type		mrg32k3aM1SubSeq,@object
	.size		mrg32k3aM1SubSeq,(mrg32k3aM2SubSeq - mrg32k3aM1SubSeq)
mrg32k3aM1SubSeq:
        /*0000*/ 	.byte	0x0b, 0xcc, 0xee, 0x04, 0x73, 0x29, 0x8b, 0x6f, 0xf6, 0x53, 0x03, 0xf6, 0x23, 0xf6, 0xea, 0xda
        /* <DEDUP_REMOVED lines=125> */
	.type		mrg32k3aM2SubSeq,@object
	.size		mrg32k3aM2SubSeq,(mrg32k3aM1 - mrg32k3aM2SubSeq)
mrg32k3aM2SubSeq:
        /* <DEDUP_REMOVED lines=126> */
	.type		mrg32k3aM1,@object
	.size		mrg32k3aM1,(mrg32k3aM1Seq - mrg32k3aM1)
mrg32k3aM1:
        /* <DEDUP_REMOVED lines=144> */
	.type		mrg32k3aM1Seq,@object
	.size		mrg32k3aM1Seq,(mrg32k3aM2 - mrg32k3aM1Seq)
mrg32k3aM1Seq:
        /* <DEDUP_REMOVED lines=144> */
	.type		mrg32k3aM2,@object
	.size		mrg32k3aM2,(mrg32k3aM2Seq - mrg32k3aM2)
mrg32k3aM2:
        /* <DEDUP_REMOVED lines=144> */
	.type		mrg32k3aM2Seq,@object
	.size		mrg32k3aM2Seq,(precalc_xorwow_matrix - mrg32k3aM2Seq)
mrg32k3aM2Seq:
        /* <DEDUP_REMOVED lines=144> */
	.type		precalc_xorwow_matrix,@object
	.size		precalc_xorwow_matrix,(precalc_xorwow_offset_matrix - precalc_xorwow_matrix)
precalc_xorwow_matrix:
        /* <DEDUP_REMOVED lines=6400> */
	.type		precalc_xorwow_offset_matrix,@object
	.size		precalc_xorwow_offset_matrix,(.L_1 - precalc_xorwow_offset_matrix)
precalc_xorwow_offset_matrix:
        /* <DEDUP_REMOVED lines=6400> */
.L_1:


//--------------------- .nv.shared.reserved.0     --------------------------
	.section	.nv.shared.reserved.0,"aw",@nobits
	.weak		__nv_reservedSMEM_offset_0_alias
	.size		__nv_reservedSMEM_offset_0_alias, 0, 64
	.other		__nv_reservedSMEM_offset_0_alias,@"STO_CUDA_RESERVED_SHARED STV_DEFAULT"
__nv_reservedSMEM_offset_0_alias:
	.zero		0
	.zero		64


//--------------------- .nv.global                --------------------------
	.section	.nv.global,"aw",@nobits
.nv.global:
	.type		_ZN42_INTERNAL_f1f538f3_11_quantize_cu_7181cac04cuda3std3__48in_placeE,@object
	.size		_ZN42_INTERNAL_f1f538f3_11_quantize_cu_7181cac04cuda3std3__48in_placeE,(_ZN42_INTERNAL_f1f538f3_11_quantize_cu_7181cac04cuda3std6ranges3__45__cpo8distanceE - _ZN42_INTERNAL_f1f538f3_11_quantize_cu_7181cac04cuda3std3__48in_placeE)
_ZN42_INTERNAL_f1f538f3_11_quantize_cu_7181cac04cuda3std3__48in_placeE:
	.zero		1
	.type		_ZN42_INTERNAL_f1f538f3_11_quantize_cu_7181cac04cuda3std6ranges3__45__cpo8distanceE,@object
	.size		_ZN42_INTERNAL_f1f538f3_11_quantize_cu_7181cac04cuda3std6ranges3__45__cpo8distanceE,(_ZN42_INTERNAL_f1f538f3_11_quantize_cu_7181cac04cuda3std3__45__cpo6cbeginE - _ZN42_INTERNAL_f1f538f3_11_quantize_cu_7181cac04cuda3std6ranges3__45__cpo8distanceE)
_ZN42_INTERNAL_f1f538f3_11_quantize_cu_7181cac04cuda3std6ranges3__45__cpo8distanceE:
	.zero		1
	.type		_ZN42_INTERNAL_f1f538f3_11_quantize_cu_7181cac04cuda3std3__45__cpo6cbeginE,@object
	.size		_ZN42_INTERNAL_f1f538f3_11_quantize_cu_7181cac04cuda3std3__45__cpo6cbeginE,(_ZN42_INTERNAL_f1f538f3_11_quantize_cu_7181cac04cuda3std6ranges3__45__cpo7advanceE - _ZN42_INTERNAL_f1f538f3_11_quantize_cu_7181cac04cuda3std3__45__cpo6cbeginE)
_ZN42_INTERNAL_f1f538f3_11_quantize_cu_7181cac04cuda3std3__45__cpo6cbeginE:
	.zero		1
	.type		_ZN42_INTERNAL_f1f538f3_11_quantize_cu_7181cac04cuda3std6ranges3__45__cpo7advanceE,@object
	.size		_ZN42_INTERNAL_f1f538f3_11_quantize_cu_7181cac04cuda3std6ranges3__45__cpo7advanceE,(_ZN42_INTERNAL_f1f538f3_11_quantize_cu_7181cac04cuda3std3__45__cpo7crbeginE - _ZN42_INTERNAL_f1f538f3_11_quantize_cu_7181cac04cuda3std6ranges3__45__cpo7advanceE)
_ZN42_INTERNAL_f1f538f3_11_quantize_cu_7181cac04cuda3std6ranges3__45__cpo7advanceE:
	.zero		1
	.type		_ZN42_INTERNAL_f1f538f3_11_quantize_cu_7181cac04cuda3std3__45__cpo7crbeginE,@object
	.size		_ZN42_INTERNAL_f1f538f3_11_quantize_cu_7181cac04cuda3std3__45__cpo7crbeginE,(_ZN42_INTERNAL_f1f538f3_11_quantize_cu_7181cac04cuda3std6ranges3__45__cpo4dataE - _ZN42_INTERNAL_f1f538f3_11_quantize_cu_7181cac04cuda3std3__45__cpo7crbeginE)
_ZN42_INTERNAL_f1f538f3_11_quantize_cu_7181cac04cuda3std3__45__cpo7crbeginE:
	.zero		1
	.type		_ZN42_INTERNAL_f1f538f3_11_quantize_cu_7181cac04cuda3std6ranges3__45__cpo4dataE,@object
	.size		_ZN42_INTERNAL_f1f538f3_11_quantize_cu_7181cac04cuda3std6ranges3__45__cpo4dataE,(_ZN42_INTERNAL_f1f538f3_11_quantize_cu_7181cac04cuda3std6ranges3__45__cpo5beginE - _ZN42_INTERNAL_f1f538f3_11_quantize_cu_7181cac04cuda3std6ranges3__45__cpo4dataE)
_ZN42_INTERNAL_f1f538f3_11_quantize_cu_7181cac04cuda3std6ranges3__45__cpo4dataE:
	.zero		1
	.type		_ZN42_INTERNAL_f1f538f3_11_quantize_cu_7181cac04cuda3std6ranges3__45__cpo5beginE,@object
	.size		_ZN42_INTERNAL_f1f538f3_11_quantize_cu_7181cac04cuda3std6ranges3__45__cpo5beginE,(_ZN42_INTERNAL_f1f538f3_11_quantize_cu_7181cac04cuda3std3__444_GLOBAL__N__f1f538f3_11_quantize_cu_7181cac06ignoreE - _ZN42_INTERNAL_f1f538f3_11_quantize_cu_7181cac04cuda3std6ranges3__45__cpo5beginE)
_ZN42_INTERNAL_f1f538f3_11_quantize_cu_7181cac04cuda3std6ranges3__45__cpo5beginE:
	.zero		1
	.type		_ZN42_INTERNAL_f1f538f3_11_quantize_cu_7181cac04cuda3std3__444_GLOBAL__N__f1f538f3_11_quantize_cu_7181cac06ignoreE,@object
	.size		_ZN42_INTERNAL_f1f538f3_11_quantize_cu_7181cac04cuda3std3__444_GLOBAL__N__f1f538f3_11_quantize_cu_7181cac06ignoreE,(_ZN42_INTERNAL_f1f538f3_11_quantize_cu_7181cac04cuda3std6ranges3__45__cpo4sizeE - _ZN42_INTERNAL_f1f538f3_11_quantize_cu_7181cac04cuda3std3__444_GLOBAL__N__f1f538f3_11_quantize_cu_7181cac06ignoreE)
_ZN42_INTERNAL_f1f538f3_11_quantize_cu_7181cac04cuda3std3__444_GLOBAL__N__f1f538f3_11_quantize_cu_7181cac06ignoreE:
	.zero		1
	.type		_ZN42_INTERNAL_f1f538f3_11_quantize_cu_7181cac04cuda3std6ranges3__45__cpo4sizeE,@object
	.size		_ZN42_INTERNAL_f1f538f3_11_quantize_cu_7181cac04cuda3std6ranges3__45__cpo4sizeE,(_ZN42_INTERNAL_f1f538f3_11_quantize_cu_7181cac04cuda3std3__45__cpo5beginE - _ZN42_INTERNAL_f1f538f3_11_quantize_cu_7181cac04cuda3std6ranges3__45__cpo4sizeE)
_ZN42_INTERNAL_f1f538f3_11_quantize_cu_7181cac04cuda3std6ranges3__45__cpo4sizeE:
	.zero		1
	.type		_ZN42_INTERNAL_f1f538f3_11_quantize_cu_7181cac04cuda3std3__45__cpo5beginE,@object
	.size		_ZN42_INTERNAL_f1f538f3_11_quantize_cu_7181cac04cuda3std3__45__cpo5beginE,(_ZN42_INTERNAL_f1f538f3_11_quantize_cu_7181cac04cuda3std6ranges3__45__cpo6cbeginE - _ZN42_INTERNAL_f1f538f3_11_quantize_cu_7181cac04cuda3std3__45__cpo5beginE)
_ZN42_INTERNAL_f1f538f3_11_quantize_cu_7181cac04cuda3std3__45__cpo5beginE:
	.zero		1
	.type		_ZN42_INTERNAL_f1f538f3_11_quantize_cu_7181cac04cuda3std6ranges3__45__cpo6cbeginE,@object
	.size		_ZN42_INTERNAL_f1f538f3_11_quantize_cu_7181cac04cuda3std6ranges3__45__cpo6cbeginE,(_ZN42_INTERNAL_f1f538f3_11_quantize_cu_7181cac04cuda3std3__45__cpo6rbeginE - _ZN42_INTERNAL_f1f538f3_11_quantize_cu_7181cac04cuda3std6ranges3__45__cpo6cbeginE)
_ZN42_INTERNAL_f1f538f3_11_quantize_cu_7181cac04cuda3std6ranges3__45__cpo6cbeginE:
	.zero		1
	.type		_ZN42_INTERNAL_f1f538f3_11_quantize_cu_7181cac04cuda3std3__45__cpo6rbeginE,@object
	.size		_ZN42_INTERNAL_f1f538f3_11_quantize_cu_7181cac04cuda3std3__45__cpo6rbeginE,(_ZN42_INTERNAL_f1f538f3_11_quantize_cu_7181cac04cuda3std6ranges3__45__cpo4nextE - _ZN42_INTERNAL_f1f538f3_11_quantize_cu_7181cac04cuda3std3__45__cpo6rbeginE)
_ZN42_INTERNAL_f1f538f3_11_quantize_cu_7181cac04cuda3std3__45__cpo6rbeginE:
	.zero		1
	.type		_ZN42_INTERNAL_f1f538f3_11_quantize_cu_7181cac04cuda3std6ranges3__45__cpo4nextE,@object
	.size		_ZN42_INTERNAL_f1f538f3_11_quantize_cu_7181cac04cuda3std6ranges3__45__cpo4nextE,(_ZN42_INTERNAL_f1f538f3_11_quantize_cu_7181cac04cuda3std6ranges3__45__cpo4swapE - _ZN42_INTERNAL_f1f538f3_11_quantize_cu_7181cac04cuda3std6ranges3__45__cpo4nextE)
_ZN42_INTERNAL_f1f538f3_11_quantize_cu_7181cac04cuda3std6ranges3__45__cpo4nextE:
	.zero		1
	.type		_ZN42_INTERNAL_f1f538f3_11_quantize_cu_7181cac04cuda3std6ranges3__45__cpo4swapE,@object
	.size		_ZN42_INTERNAL_f1f538f3_11_quantize_cu_7181cac04cuda3std6ranges3__45__cpo4swapE,(_ZN42_INTERNAL_f1f538f3_11_quantize_cu_7181cac04cuda3std3__420unreachable_sentinelE - _ZN42_INTERNAL_f1f538f3_11_quantize_cu_7181cac04cuda3std6ranges3__45__cpo4swapE)
_ZN42_INTERNAL_f1f538f3_11_quantize_cu_7181cac04cuda3std6ranges3__45__cpo4swapE:
	.zero		1
	.type		_ZN42_INTERNAL_f1f538f3_11_quantize_cu_7181cac04cuda3std3__420unreachable_sentinelE,@object
	.size		_ZN42_INTERNAL_f1f538f3_11_quantize_cu_7181cac04cuda3std3__420unreachable_sentinelE,(_ZN42_INTERNAL_f1f538f3_11_quantize_cu_7181cac06thrust24THRUST_300001_SM_1000_NS6system6detail10sequential3seqE - _ZN42_INTERNAL_f1f538f3_11_quantize_cu_7181cac04cuda3std3__420unreachable_sentinelE)
_ZN42_INTERNAL_f1f538f3_11_quantize_cu_7181cac04cuda3std3__420unreachable_sentinelE:
	.zero		1
	.type		_ZN42_INTERNAL_f1f538f3_11_quantize_cu_7181cac06thrust24THRUST_300001_SM_1000_NS6system6detail10sequential3seqE,@object
	.size		_ZN42_INTERNAL_f1f538f3_11_quantize_cu_7181cac06thrust24THRUST_300001_SM_1000_NS6system6detail10sequential3seqE,(_ZN42_INTERNAL_f1f538f3_11_quantize_cu_7181cac04cuda3std3__45__cpo4cendE - _ZN42_INTERNAL_f1f538f3_11_quantize_cu_7181cac06thrust24THRUST_300001_SM_1000_NS6system6detail10sequential3seqE)
_ZN42_INTERNAL_f1f538f3_11_quantize_cu_7181cac06thrust24THRUST_300001_SM_1000_NS6system6detail10sequential3seqE:
	.zero		1
	.type		_ZN42_INTERNAL_f1f538f3_11_quantize_cu_7181cac04cuda3std3__45__cpo4cendE,@object
	.size		_ZN42_INTERNAL_f1f538f3_11_quantize_cu_7181cac04cuda3std3__45__cpo4cendE,(_ZN42_INTERNAL_f1f538f3_11_quantize_cu_7181cac04cuda3std6ranges3__45__cpo9iter_swapE - _ZN42_INTERNAL_f1f538f3_11_quantize_cu_7181cac04cuda3std3__45__cpo4cendE)
_ZN42_INTERNAL_f1f538f3_11_quantize_cu_7181cac04cuda3std3__45__cpo4cendE:
	.zero		1
	.type		_ZN42_INTERNAL_f1f538f3_11_quantize_cu_7181cac04cuda3std6ranges3__45__cpo9iter_swapE,@object
	.size		_ZN42_INTERNAL_f1f538f3_11_quantize_cu_7181cac04cuda3std6ranges3__45__cpo9iter_swapE,(_ZN42_INTERNAL_f1f538f3_11_quantize_cu_7181cac04cuda3std3__45__cpo5crendE - _ZN42_INTERNAL_f1f538f3_11_quantize_cu_7181cac04cuda3std6ranges3__45__cpo9iter_swapE)
_ZN42_INTERNAL_f1f538f3_11_quantize_cu_7181cac04cuda3std6ranges3__45__cpo9iter_swapE:
	.zero		1
	.type		_ZN42_INTERNAL_f1f538f3_11_quantize_cu_7181cac04cuda3std3__45__cpo5crendE,@object
	.size		_ZN42_INTERNAL_f1f538f3_11_quantize_cu_7181cac04cuda3std3__45__cpo5crendE,(_ZN42_INTERNAL_f1f538f3_11_quantize_cu_7181cac04cuda3std6ranges3__45__cpo5cdataE - _ZN42_INTERNAL_f1f538f3_11_quantize_cu_7181cac04cuda3std3__45__cpo5crendE)
_ZN42_INTERNAL_f1f538f3_11_quantize_cu_7181cac04cuda3std3__45__cpo5crendE:
	.zero		1
	.type		_ZN42_INTERNAL_f1f538f3_11_quantize_cu_7181cac04cuda3std6ranges3__45__cpo5cdataE,@object
	.size		_ZN42_INTERNAL_f1f538f3_11_quantize_cu_7181cac04cuda3std6ranges3__45__cpo5cdataE,(_ZN42_INTERNAL_f1f538f3_11_quantize_cu_7181cac04cuda3std6ranges3__45__cpo3endE - _ZN42_INTERNAL_f1f538f3_11_quantize_cu_7181cac04cuda3std6ranges3__45__cpo5cdataE)
_ZN42_INTERNAL_f1f538f3_11_quantize_cu_7181cac04cuda3std6ranges3__45__cpo5cdataE:
	.zero		1
	.type		_ZN42_INTERNAL_f1f538f3_11_quantize_cu_7181cac04cuda3std6ranges3__45__cpo3endE,@object
	.size		_ZN42_INTERNAL_f1f538f3_11_quantize_cu_7181cac04cuda3std6ranges3__45__cpo3endE,(_ZN42_INTERNAL_f1f538f3_11_quantize_cu_7181cac04cuda3std3__419piecewise_constructE - _ZN42_INTERNAL_f1f538f3_11_quantize_cu_7181cac04cuda3std6ranges3__45__cpo3endE)
_ZN42_INTERNAL_f1f538f3_11_quantize_cu_7181cac04cuda3std6ranges3__45__cpo3endE:
	.zero		1
	.type		_ZN42_INTERNAL_f1f538f3_11_quantize_cu_7181cac04cuda3std3__419piecewise_constructE,@object
	.size		_ZN42_INTERNAL_f1f538f3_11_quantize_cu_7181cac04cuda3std3__419piecewise_constructE,(_ZN42_INTERNAL_f1f538f3_11_quantize_cu_7181cac04cuda3std6ranges3__45__cpo5ssizeE - _ZN42_INTERNAL_f1f538f3_11_quantize_cu_7181cac04cuda3std3__419piecewise_constructE)
_ZN42_INTERNAL_f1f538f3_11_quantize_cu_7181cac04cuda3std3__419piecewise_constructE:
	.zero		1
	.type		_ZN42_INTERNAL_f1f538f3_11_quantize_cu_7181cac04cuda3std6ranges3__45__cpo5ssizeE,@object
	.size		_ZN42_INTERNAL_f1f538f3_11_quantize_cu_7181cac04cuda3std6ranges3__45__cpo5ssizeE,(_ZN42_INTERNAL_f1f538f3_11_quantize_cu_7181cac04cuda3std3__45__cpo3endE - _ZN42_INTERNAL_f1f538f3_11_quantize_cu_7181cac04cuda3std6ranges3__45__cpo5ssizeE)
_ZN42_INTERNAL_f1f538f3_11_quantize_cu_7181cac04cuda3std6ranges3__45__cpo5ssizeE:
	.zero		1
	.type		_ZN42_INTERNAL_f1f538f3_11_quantize_cu_7181cac04cuda3std3__45__cpo3endE,@object
	.size		_ZN42_INTERNAL_f1f538f3_11_quantize_cu_7181cac04cuda3std3__45__cpo3endE,(_ZN42_INTERNAL_f1f538f3_11_quantize_cu_7181cac04cuda3std6ranges3__45__cpo4cendE - _ZN42_INTERNAL_f1f538f3_11_quantize_cu_7181cac04cuda3std3__45__cpo3endE)
_ZN42_INTERNAL_f1f538f3_11_quantize_cu_7181cac04cuda3std3__45__cpo3endE:
	.zero		1
	.type		_ZN42_INTERNAL_f1f538f3_11_quantize_cu_7181cac04cuda3std6ranges3__45__cpo4cendE,@object
	.size		_ZN42_INTERNAL_f1f538f3_11_quantize_cu_7181cac04cuda3std6ranges3__45__cpo4cendE,(_ZN42_INTERNAL_f1f538f3_11_quantize_cu_7181cac04cuda3std3__45__cpo4rendE - _ZN42_INTERNAL_f1f538f3_11_quantize_cu_7181cac04cuda3std6ranges3__45__cpo4cendE)
_ZN42_INTERNAL_f1f538f3_11_quantize_cu_7181cac04cuda3std6ranges3__45__cpo4cendE:
	.zero		1
	.type		_ZN42_INTERNAL_f1f538f3_11_quantize_cu_7181cac04cuda3std3__45__cpo4rendE,@object
	.size		_ZN42_INTERNAL_f1f538f3_11_quantize_cu_7181cac04cuda3std3__45__cpo4rendE,(_ZN42_INTERNAL_f1f538f3_11_quantize_cu_7181cac04cuda3std6ranges3__45__cpo4prevE - _ZN42_INTERNAL_f1f538f3_11_quantize_cu_7181cac04cuda3std3__45__cpo4rendE)
_ZN42_INTERNAL_f1f538f3_11_quantize_cu_7181cac04cuda3std3__45__cpo4rendE:
	.zero		1
	.type		_ZN42_INTERNAL_f1f538f3_11_quantize_cu_7181cac04cuda3std6ranges3__45__cpo4prevE,@object
	.size		_ZN42_INTERNAL_f1f538f3_11_quantize_cu_7181cac04cuda3std6ranges3__45__cpo4prevE,(_ZN42_INTERNAL_f1f538f3_11_quantize_cu_7181cac04cuda3std6ranges3__45__cpo9iter_moveE - _ZN42_INTERNAL_f1f538f3_11_quantize_cu_7181cac04cuda3std6ranges3__45__cpo4prevE)
_ZN42_INTERNAL_f1f538f3_11_quantize_cu_7181cac04cuda3std6ranges3__45__cpo4prevE:
	.zero		1
	.type		_ZN42_INTERNAL_f1f538f3_11_quantize_cu_7181cac04cuda3std6ranges3__45__cpo9iter_moveE,@object
	.size		_ZN42_INTERNAL_f1f538f3_11_quantize_cu_7181cac04cuda3std6ranges3__45__cpo9iter_moveE,(.L_22 - _ZN42_INTERNAL_f1f538f3_11_quantize_cu_7181cac04cuda3std6ranges3__45__cpo9iter_moveE)
_ZN42_INTERNAL_f1f538f3_11_quantize_cu_7181cac04cuda3std6ranges3__45__cpo9iter_moveE:
	.zero		1
.L_22:


//--------------------- .nv.constant0._Z17vv_mul_sub_kernelPKfS0_Pfii --------------------------
	.section	.nv.constant0._Z17vv_mul_sub_kernelPKfS0_Pfii,"a",@progbits
	.sectionflags	@""
	.align	4
.nv.constant0._Z17vv_mul_sub_kernelPKfS0_Pfii:
	.zero		928


//--------------------- .nv.constant0._Z19quantize_err_kernelPKfPfS0_iifffffi --------------------------
	.section	.nv.constant0._Z19quantize_err_kernelPKfPfS0_iifffffi,"a",@progbits
	.sectionflags	@""
	.align	4
.nv.constant0._Z19quantize_err_kernelPKfPfS0_iifffffi:
	.zero		952


//--------------------- .nv.constant0._Z23adjust_error_row_kernelPKfPfS0_S0_iii --------------------------
	.section	.nv.constant0._Z23adjust_error_row_kernelPKfPfS0_S0_iii,"a",@progbits
	.sectionflags	@""
	.align	4
.nv.constant0._Z23adjust_error_row_kernelPKfPfS0_S0_iii:
	.zero		940


//--------------------- .nv.constant0._Z15quantize_kernelPKfPfS0_Ptiiff --------------------------
	.section	.nv.constant0._Z15quantize_kernelPKfPfS0_Ptiiff,"a",@progbits
	.sectionflags	@""
	.align	4
.nv.constant0._Z15quantize_kernelPKfPfS0_Ptiiff:
	.zero		944


//--------------------- .nv.constant0._Z28fused_quantize_adjust_kernelPKfPfS0_PtS0_S1_iiiff --------------------------
	.section	.nv.constant0._Z28fused_quantize_adjust_kernelPKfPfS0_PtS0_S1_iiiff,"a",@progbits
	.sectionflags	@""
	.align	4
.nv.constant0._Z28fused_quantize_adjust_kernelPKfPfS0_PtS0_S1_iiiff:
	.zero		964


//--------------------- .nv.constant0._Z19quantize_rtn_kernelPfPKfPtiiiff --------------------------
	.section	.nv.constant0._Z19quantize_rtn_kernelPfPKfPtiiiff,"a",@progbits
	.sectionflags	@""
	.align	4
.nv.constant0._Z19quantize_rtn_kernelPfPKfPtiiiff:
	.zero		940


//--------------------- SYMBOLS --------------------------

	.type		.nv.reservedSmem.offset0,@object
	.size		.nv.reservedSmem.offset0,0x4
